//
// Generated by NVIDIA NVVM Compiler
//
// Compiler Build ID: CL-36424714
// Cuda compilation tools, release 13.0, V13.0.88
// Based on NVVM 20.0.0
//

.version 9.0
.target sm_100
.address_size 64

	// .globl	_Z16initRandomStatesP17curandStateXORWOWmi
.global .align 4 .b8 precalc_xorwow_matrix[102400];
.global .align 4 .b8 precalc_xorwow_offset_matrix[102400];
.global .align 4 .b8 mrg32k3aM1[2304];
.global .align 4 .b8 mrg32k3aM2[2304];
.global .align 4 .b8 mrg32k3aM1SubSeq[2016];
.global .align 4 .b8 mrg32k3aM2SubSeq[2016];
.global .align 4 .b8 mrg32k3aM1Seq[2304];
.global .align 4 .b8 mrg32k3aM2Seq[2304];
.const .align 8 .b8 __cr_lgamma_table[72];
// _ZZ21calculatePayoffSharedPfS_fiE13sharedPayoffs has been demoted
.global .align 4 .b8 __cudart_i2opi_f[24] = {65, 144, 67, 60, 153, 149, 98, 219, 192, 221, 52, 245, 209, 87, 39, 252, 41, 21, 68, 78, 110, 131, 249, 162};

.visible .entry _Z16initRandomStatesP17curandStateXORWOWmi(
	.param .u64 .ptr .align 1 _Z16initRandomStatesP17curandStateXORWOWmi_param_0,
	.param .u64 _Z16initRandomStatesP17curandStateXORWOWmi_param_1,
	.param .u32 _Z16initRandomStatesP17curandStateXORWOWmi_param_2
)
{
	.reg .pred 	%p<25>;
	.reg .b32 	%r<414>;
	.reg .b64 	%rd<19>;

	ld.param.u64 	%rd8, [_Z16initRandomStatesP17curandStateXORWOWmi_param_0];
	ld.param.u64 	%rd9, [_Z16initRandomStatesP17curandStateXORWOWmi_param_1];
	ld.param.u32 	%r183, [_Z16initRandomStatesP17curandStateXORWOWmi_param_2];
	mov.u32 	%r184, %ctaid.x;
	mov.u32 	%r185, %ntid.x;
	mov.u32 	%r186, %tid.x;
	mad.lo.s32 	%r1, %r184, %r185, %r186;
	setp.ge.s32 	%p1, %r1, %r183;
	@%p1 bra 	$L__BB0_44;
	cvta.to.global.u64 	%rd10, %rd8;
	cvt.s64.s32 	%rd18, %r1;
	mul.wide.s32 	%rd11, %r1, 48;
	add.s64 	%rd2, %rd10, %rd11;
	cvt.u32.u64 	%r187, %rd9;
	xor.b32  	%r188, %r187, -1429050551;
	mul.lo.s32 	%r189, %r188, 1099087573;
	{ .reg .b32 tmp; mov.b64 {tmp, %r190}, %rd9; }
	xor.b32  	%r191, %r190, -136515619;
	mul.lo.s32 	%r192, %r191, -1703105765;
	add.s32 	%r193, %r189, %r192;
	add.s32 	%r194, %r193, 6615241;
	add.s32 	%r195, %r189, 123456789;
	st.global.v2.u32 	[%rd2], {%r194, %r195};
	xor.b32  	%r196, %r189, 362436069;
	add.s32 	%r197, %r192, 521288629;
	st.global.v2.u32 	[%rd2+8], {%r196, %r197};
	xor.b32  	%r198, %r192, 88675123;
	add.s32 	%r199, %r189, 5783321;
	st.global.v2.u32 	[%rd2+16], {%r198, %r199};
	setp.eq.s32 	%p2, %r1, 0;
	@%p2 bra 	$L__BB0_43;
	mov.b32 	%r320, 0;
$L__BB0_3:
	and.b64  	%rd4, %rd18, 3;
	setp.eq.s64 	%p3, %rd4, 0;
	@%p3 bra 	$L__BB0_42;
	mul.wide.u32 	%rd12, %r320, 3200;
	mov.u64 	%rd13, precalc_xorwow_matrix;
	add.s64 	%rd5, %rd13, %rd12;
	cvt.u32.u64 	%r3, %rd4;
	mov.b32 	%r321, 0;
$L__BB0_5:
	mov.b32 	%r334, 0;
	mov.u32 	%r335, %r334;
	mov.u32 	%r336, %r334;
	mov.u32 	%r337, %r334;
	mov.u32 	%r338, %r334;
	mov.u32 	%r327, %r334;
$L__BB0_6:
	mul.wide.u32 	%rd14, %r327, 4;
	add.s64 	%rd15, %rd2, %rd14;
	ld.global.u32 	%r11, [%rd15+4];
	shl.b32 	%r12, %r327, 5;
	mov.b32 	%r333, 0;
$L__BB0_7:
	.pragma "nounroll";
	shr.u32 	%r204, %r11, %r333;
	and.b32  	%r205, %r204, 1;
	setp.eq.b32 	%p4, %r205, 1;
	not.pred 	%p5, %p4;
	add.s32 	%r206, %r12, %r333;
	mul.lo.s32 	%r207, %r206, 5;
	mul.wide.u32 	%rd16, %r207, 4;
	add.s64 	%rd6, %rd5, %rd16;
	@%p5 bra 	$L__BB0_9;
	ld.global.u32 	%r208, [%rd6];
	xor.b32  	%r338, %r338, %r208;
	ld.global.u32 	%r209, [%rd6+4];
	xor.b32  	%r337, %r337, %r209;
	ld.global.u32 	%r210, [%rd6+8];
	xor.b32  	%r336, %r336, %r210;
	ld.global.u32 	%r211, [%rd6+12];
	xor.b32  	%r335, %r335, %r211;
	ld.global.u32 	%r212, [%rd6+16];
	xor.b32  	%r334, %r334, %r212;
$L__BB0_9:
	and.b32  	%r214, %r204, 2;
	setp.eq.s32 	%p6, %r214, 0;
	@%p6 bra 	$L__BB0_11;
	ld.global.u32 	%r215, [%rd6+20];
	xor.b32  	%r338, %r338, %r215;
	ld.global.u32 	%r216, [%rd6+24];
	xor.b32  	%r337, %r337, %r216;
	ld.global.u32 	%r217, [%rd6+28];
	xor.b32  	%r336, %r336, %r217;
	ld.global.u32 	%r218, [%rd6+32];
	xor.b32  	%r335, %r335, %r218;
	ld.global.u32 	%r219, [%rd6+36];
	xor.b32  	%r334, %r334, %r219;
$L__BB0_11:
	and.b32  	%r221, %r204, 4;
	setp.eq.s32 	%p7, %r221, 0;
	@%p7 bra 	$L__BB0_13;
	ld.global.u32 	%r222, [%rd6+40];
	xor.b32  	%r338, %r338, %r222;
	ld.global.u32 	%r223, [%rd6+44];
	xor.b32  	%r337, %r337, %r223;
	ld.global.u32 	%r224, [%rd6+48];
	xor.b32  	%r336, %r336, %r224;
	ld.global.u32 	%r225, [%rd6+52];
	xor.b32  	%r335, %r335, %r225;
	ld.global.u32 	%r226, [%rd6+56];
	xor.b32  	%r334, %r334, %r226;
$L__BB0_13:
	and.b32  	%r228, %r204, 8;
	setp.eq.s32 	%p8, %r228, 0;
	@%p8 bra 	$L__BB0_15;
	ld.global.u32 	%r229, [%rd6+60];
	xor.b32  	%r338, %r338, %r229;
	ld.global.u32 	%r230, [%rd6+64];
	xor.b32  	%r337, %r337, %r230;
	ld.global.u32 	%r231, [%rd6+68];
	xor.b32  	%r336, %r336, %r231;
	ld.global.u32 	%r232, [%rd6+72];
	xor.b32  	%r335, %r335, %r232;
	ld.global.u32 	%r233, [%rd6+76];
	xor.b32  	%r334, %r334, %r233;
$L__BB0_15:
	and.b32  	%r235, %r204, 16;
	setp.eq.s32 	%p9, %r235, 0;
	@%p9 bra 	$L__BB0_17;
	ld.global.u32 	%r236, [%rd6+80];
	xor.b32  	%r338, %r338, %r236;
	ld.global.u32 	%r237, [%rd6+84];
	xor.b32  	%r337, %r337, %r237;
	ld.global.u32 	%r238, [%rd6+88];
	xor.b32  	%r336, %r336, %r238;
	ld.global.u32 	%r239, [%rd6+92];
	xor.b32  	%r335, %r335, %r239;
	ld.global.u32 	%r240, [%rd6+96];
	xor.b32  	%r334, %r334, %r240;
$L__BB0_17:
	and.b32  	%r242, %r204, 32;
	setp.eq.s32 	%p10, %r242, 0;
	@%p10 bra 	$L__BB0_19;
	ld.global.u32 	%r243, [%rd6+100];
	xor.b32  	%r338, %r338, %r243;
	ld.global.u32 	%r244, [%rd6+104];
	xor.b32  	%r337, %r337, %r244;
	ld.global.u32 	%r245, [%rd6+108];
	xor.b32  	%r336, %r336, %r245;
	ld.global.u32 	%r246, [%rd6+112];
	xor.b32  	%r335, %r335, %r246;
	ld.global.u32 	%r247, [%rd6+116];
	xor.b32  	%r334, %r334, %r247;
$L__BB0_19:
	and.b32  	%r249, %r204, 64;
	setp.eq.s32 	%p11, %r249, 0;
	@%p11 bra 	$L__BB0_21;
	ld.global.u32 	%r250, [%rd6+120];
	xor.b32  	%r338, %r338, %r250;
	ld.global.u32 	%r251, [%rd6+124];
	xor.b32  	%r337, %r337, %r251;
	ld.global.u32 	%r252, [%rd6+128];
	xor.b32  	%r336, %r336, %r252;
	ld.global.u32 	%r253, [%rd6+132];
	xor.b32  	%r335, %r335, %r253;
	ld.global.u32 	%r254, [%rd6+136];
	xor.b32  	%r334, %r334, %r254;
$L__BB0_21:
	and.b32  	%r256, %r204, 128;
	setp.eq.s32 	%p12, %r256, 0;
	@%p12 bra 	$L__BB0_23;
	ld.global.u32 	%r257, [%rd6+140];
	xor.b32  	%r338, %r338, %r257;
	ld.global.u32 	%r258, [%rd6+144];
	xor.b32  	%r337, %r337, %r258;
	ld.global.u32 	%r259, [%rd6+148];
	xor.b32  	%r336, %r336, %r259;
	ld.global.u32 	%r260, [%rd6+152];
	xor.b32  	%r335, %r335, %r260;
	ld.global.u32 	%r261, [%rd6+156];
	xor.b32  	%r334, %r334, %r261;
$L__BB0_23:
	and.b32  	%r263, %r204, 256;
	setp.eq.s32 	%p13, %r263, 0;
	@%p13 bra 	$L__BB0_25;
	ld.global.u32 	%r264, [%rd6+160];
	xor.b32  	%r338, %r338, %r264;
	ld.global.u32 	%r265, [%rd6+164];
	xor.b32  	%r337, %r337, %r265;
	ld.global.u32 	%r266, [%rd6+168];
	xor.b32  	%r336, %r336, %r266;
	ld.global.u32 	%r267, [%rd6+172];
	xor.b32  	%r335, %r335, %r267;
	ld.global.u32 	%r268, [%rd6+176];
	xor.b32  	%r334, %r334, %r268;
$L__BB0_25:
	and.b32  	%r270, %r204, 512;
	setp.eq.s32 	%p14, %r270, 0;
	@%p14 bra 	$L__BB0_27;
	ld.global.u32 	%r271, [%rd6+180];
	xor.b32  	%r338, %r338, %r271;
	ld.global.u32 	%r272, [%rd6+184];
	xor.b32  	%r337, %r337, %r272;
	ld.global.u32 	%r273, [%rd6+188];
	xor.b32  	%r336, %r336, %r273;
	ld.global.u32 	%r274, [%rd6+192];
	xor.b32  	%r335, %r335, %r274;
	ld.global.u32 	%r275, [%rd6+196];
	xor.b32  	%r334, %r334, %r275;
$L__BB0_27:
	and.b32  	%r277, %r204, 1024;
	setp.eq.s32 	%p15, %r277, 0;
	@%p15 bra 	$L__BB0_29;
	ld.global.u32 	%r278, [%rd6+200];
	xor.b32  	%r338, %r338, %r278;
	ld.global.u32 	%r279, [%rd6+204];
	xor.b32  	%r337, %r337, %r279;
	ld.global.u32 	%r280, [%rd6+208];
	xor.b32  	%r336, %r336, %r280;
	ld.global.u32 	%r281, [%rd6+212];
	xor.b32  	%r335, %r335, %r281;
	ld.global.u32 	%r282, [%rd6+216];
	xor.b32  	%r334, %r334, %r282;
$L__BB0_29:
	and.b32  	%r284, %r204, 2048;
	setp.eq.s32 	%p16, %r284, 0;
	@%p16 bra 	$L__BB0_31;
	ld.global.u32 	%r285, [%rd6+220];
	xor.b32  	%r338, %r338, %r285;
	ld.global.u32 	%r286, [%rd6+224];
	xor.b32  	%r337, %r337, %r286;
	ld.global.u32 	%r287, [%rd6+228];
	xor.b32  	%r336, %r336, %r287;
	ld.global.u32 	%r288, [%rd6+232];
	xor.b32  	%r335, %r335, %r288;
	ld.global.u32 	%r289, [%rd6+236];
	xor.b32  	%r334, %r334, %r289;
$L__BB0_31:
	and.b32  	%r291, %r204, 4096;
	setp.eq.s32 	%p17, %r291, 0;
	@%p17 bra 	$L__BB0_33;
	ld.global.u32 	%r292, [%rd6+240];
	xor.b32  	%r338, %r338, %r292;
	ld.global.u32 	%r293, [%rd6+244];
	xor.b32  	%r337, %r337, %r293;
	ld.global.u32 	%r294, [%rd6+248];
	xor.b32  	%r336, %r336, %r294;
	ld.global.u32 	%r295, [%rd6+252];
	xor.b32  	%r335, %r335, %r295;
	ld.global.u32 	%r296, [%rd6+256];
	xor.b32  	%r334, %r334, %r296;
$L__BB0_33:
	and.b32  	%r298, %r204, 8192;
	setp.eq.s32 	%p18, %r298, 0;
	@%p18 bra 	$L__BB0_35;
	ld.global.u32 	%r299, [%rd6+260];
	xor.b32  	%r338, %r338, %r299;
	ld.global.u32 	%r300, [%rd6+264];
	xor.b32  	%r337, %r337, %r300;
	ld.global.u32 	%r301, [%rd6+268];
	xor.b32  	%r336, %r336, %r301;
	ld.global.u32 	%r302, [%rd6+272];
	xor.b32  	%r335, %r335, %r302;
	ld.global.u32 	%r303, [%rd6+276];
	xor.b32  	%r334, %r334, %r303;
$L__BB0_35:
	and.b32  	%r305, %r204, 16384;
	setp.eq.s32 	%p19, %r305, 0;
	@%p19 bra 	$L__BB0_37;
	ld.global.u32 	%r306, [%rd6+280];
	xor.b32  	%r338, %r338, %r306;
	ld.global.u32 	%r307, [%rd6+284];
	xor.b32  	%r337, %r337, %r307;
	ld.global.u32 	%r308, [%rd6+288];
	xor.b32  	%r336, %r336, %r308;
	ld.global.u32 	%r309, [%rd6+292];
	xor.b32  	%r335, %r335, %r309;
	ld.global.u32 	%r310, [%rd6+296];
	xor.b32  	%r334, %r334, %r310;
$L__BB0_37:
	and.b32  	%r312, %r204, 32768;
	setp.eq.s32 	%p20, %r312, 0;
	@%p20 bra 	$L__BB0_39;
	ld.global.u32 	%r313, [%rd6+300];
	xor.b32  	%r338, %r338, %r313;
	ld.global.u32 	%r314, [%rd6+304];
	xor.b32  	%r337, %r337, %r314;
	ld.global.u32 	%r315, [%rd6+308];
	xor.b32  	%r336, %r336, %r315;
	ld.global.u32 	%r316, [%rd6+312];
	xor.b32  	%r335, %r335, %r316;
	ld.global.u32 	%r317, [%rd6+316];
	xor.b32  	%r334, %r334, %r317;
$L__BB0_39:
	add.s32 	%r333, %r333, 16;
	setp.ne.s32 	%p21, %r333, 32;
	@%p21 bra 	$L__BB0_7;
	mad.lo.s32 	%r318, %r327, -31, %r12;
	add.s32 	%r327, %r318, 1;
	setp.ne.s32 	%p22, %r327, 5;
	@%p22 bra 	$L__BB0_6;
	st.global.u32 	[%rd2+4], %r338;
	st.global.u32 	[%rd2+8], %r337;
	st.global.u32 	[%rd2+12], %r336;
	st.global.u32 	[%rd2+16], %r335;
	st.global.u32 	[%rd2+20], %r334;
	add.s32 	%r321, %r321, 1;
	setp.lt.u32 	%p23, %r321, %r3;
	@%p23 bra 	$L__BB0_5;
$L__BB0_42:
	shr.u64 	%rd7, %rd18, 2;
	add.s32 	%r320, %r320, 1;
	setp.gt.u64 	%p24, %rd18, 3;
	mov.u64 	%rd18, %rd7;
	@%p24 bra 	$L__BB0_3;
$L__BB0_43:
	mov.b32 	%r319, 0;
	st.global.v2.u32 	[%rd2+24], {%r319, %r319};
	st.global.u32 	[%rd2+32], %r319;
	mov.b64 	%rd17, 0;
	st.global.u64 	[%rd2+40], %rd17;
$L__BB0_44:
	ret;

}
	// .globl	_Z15generateUniformP17curandStateXORWOWPfi
.visible .entry _Z15generateUniformP17curandStateXORWOWPfi(
	.param .u64 .ptr .align 1 _Z15generateUniformP17curandStateXORWOWPfi_param_0,
	.param .u64 .ptr .align 1 _Z15generateUniformP17curandStateXORWOWPfi_param_1,
	.param .u32 _Z15generateUniformP17curandStateXORWOWPfi_param_2
)
{
	.reg .pred 	%p<2>;
	.reg .b32 	%r<21>;
	.reg .b32 	%f<3>;
	.reg .b64 	%rd<9>;

	ld.param.u64 	%rd1, [_Z15generateUniformP17curandStateXORWOWPfi_param_0];
	ld.param.u64 	%rd2, [_Z15generateUniformP17curandStateXORWOWPfi_param_1];
	ld.param.u32 	%r2, [_Z15generateUniformP17curandStateXORWOWPfi_param_2];
	mov.u32 	%r3, %ntid.x;
	mov.u32 	%r4, %ctaid.x;
	mov.u32 	%r5, %tid.x;
	mad.lo.s32 	%r1, %r3, %r4, %r5;
	setp.ge.s32 	%p1, %r1, %r2;
	@%p1 bra 	$L__BB1_2;
	cvta.to.global.u64 	%rd3, %rd1;
	cvta.to.global.u64 	%rd4, %rd2;
	mul.wide.s32 	%rd5, %r1, 48;
	add.s64 	%rd6, %rd3, %rd5;
	ld.global.v2.u32 	{%r6, %r7}, [%rd6];
	shr.u32 	%r8, %r7, 2;
	xor.b32  	%r9, %r8, %r7;
	ld.global.v2.u32 	{%r10, %r11}, [%rd6+8];
	ld.global.v2.u32 	{%r12, %r13}, [%rd6+16];
	st.global.v2.u32 	[%rd6+8], {%r11, %r12};
	shl.b32 	%r14, %r13, 4;
	shl.b32 	%r15, %r9, 1;
	xor.b32  	%r16, %r15, %r14;
	xor.b32  	%r17, %r16, %r9;
	xor.b32  	%r18, %r17, %r13;
	st.global.v2.u32 	[%rd6+16], {%r13, %r18};
	add.s32 	%r19, %r6, 362437;
	st.global.v2.u32 	[%rd6], {%r19, %r10};
	add.s32 	%r20, %r18, %r19;
	cvt.rn.f32.u32 	%f1, %r20;
	fma.rn.f32 	%f2, %f1, 0f2F800000, 0f2F000000;
	mul.wide.s32 	%rd7, %r1, 4;
	add.s64 	%rd8, %rd4, %rd7;
	st.global.f32 	[%rd8], %f2;
$L__BB1_2:
	ret;

}
	// .globl	_Z14generateNormalP17curandStateXORWOWPfi
.visible .entry _Z14generateNormalP17curandStateXORWOWPfi(
	.param .u64 .ptr .align 1 _Z14generateNormalP17curandStateXORWOWPfi_param_0,
	.param .u64 .ptr .align 1 _Z14generateNormalP17curandStateXORWOWPfi_param_1,
	.param .u32 _Z14generateNormalP17curandStateXORWOWPfi_param_2
)
{
	.local .align 4 .b8 	__local_depot2[28];
	.reg .b64 	%SP;
	.reg .b64 	%SPL;
	.reg .pred 	%p<13>;
	.reg .b32 	%r<74>;
	.reg .b32 	%f<56>;
	.reg .b64 	%rd<29>;
	.reg .b64 	%fd<5>;

	mov.u64 	%SPL, __local_depot2;
	ld.param.u64 	%rd9, [_Z14generateNormalP17curandStateXORWOWPfi_param_0];
	ld.param.u64 	%rd10, [_Z14generateNormalP17curandStateXORWOWPfi_param_1];
	ld.param.u32 	%r16, [_Z14generateNormalP17curandStateXORWOWPfi_param_2];
	add.u64 	%rd1, %SPL, 0;
	mov.u32 	%r17, %ntid.x;
	mov.u32 	%r18, %ctaid.x;
	mov.u32 	%r19, %tid.x;
	mad.lo.s32 	%r1, %r17, %r18, %r19;
	setp.ge.s32 	%p1, %r1, %r16;
	@%p1 bra 	$L__BB2_10;
	cvta.to.global.u64 	%rd12, %rd9;
	mul.wide.s32 	%rd13, %r1, 48;
	add.s64 	%rd14, %rd12, %rd13;
	ld.global.v2.u32 	{%r20, %r21}, [%rd14];
	shr.u32 	%r22, %r21, 2;
	xor.b32  	%r23, %r22, %r21;
	ld.global.v2.u32 	{%r24, %r25}, [%rd14+8];
	ld.global.v2.u32 	{%r26, %r27}, [%rd14+16];
	shl.b32 	%r28, %r27, 4;
	shl.b32 	%r29, %r23, 1;
	xor.b32  	%r30, %r29, %r28;
	xor.b32  	%r31, %r30, %r23;
	xor.b32  	%r32, %r31, %r27;
	add.s32 	%r33, %r20, %r32;
	add.s32 	%r34, %r33, 362437;
	cvt.rn.f32.u32 	%f8, %r34;
	fma.rn.f32 	%f9, %f8, 0f2F800000, 0f2F000000;
	shr.u32 	%r35, %r24, 2;
	xor.b32  	%r36, %r35, %r24;
	st.global.v2.u32 	[%rd14+8], {%r26, %r27};
	shl.b32 	%r37, %r32, 4;
	shl.b32 	%r38, %r36, 1;
	xor.b32  	%r39, %r38, %r37;
	xor.b32  	%r40, %r39, %r36;
	xor.b32  	%r41, %r40, %r32;
	st.global.v2.u32 	[%rd14+16], {%r32, %r41};
	add.s32 	%r42, %r20, 724874;
	st.global.v2.u32 	[%rd14], {%r42, %r25};
	add.s32 	%r43, %r41, %r42;
	cvt.rn.f32.u32 	%f10, %r43;
	fma.rn.f32 	%f11, %f10, 0f2F800000, 0f2F000000;
	setp.lt.f32 	%p2, %f9, 0f00800000;
	mul.f32 	%f12, %f9, 0f4B000000;
	selp.f32 	%f13, %f12, %f9, %p2;
	selp.f32 	%f14, 0fC1B80000, 0f00000000, %p2;
	mov.b32 	%r44, %f13;
	add.s32 	%r45, %r44, -1059760811;
	and.b32  	%r46, %r45, -8388608;
	sub.s32 	%r47, %r44, %r46;
	mov.b32 	%f15, %r47;
	cvt.rn.f32.s32 	%f16, %r46;
	fma.rn.f32 	%f17, %f16, 0f34000000, %f14;
	add.f32 	%f18, %f15, 0fBF800000;
	fma.rn.f32 	%f19, %f18, 0fBE055027, 0f3E1039F6;
	fma.rn.f32 	%f20, %f19, %f18, 0fBDF8CDCC;
	fma.rn.f32 	%f21, %f20, %f18, 0f3E0F2955;
	fma.rn.f32 	%f22, %f21, %f18, 0fBE2AD8B9;
	fma.rn.f32 	%f23, %f22, %f18, 0f3E4CED0B;
	fma.rn.f32 	%f24, %f23, %f18, 0fBE7FFF22;
	fma.rn.f32 	%f25, %f24, %f18, 0f3EAAAA78;
	fma.rn.f32 	%f26, %f25, %f18, 0fBF000000;
	mul.f32 	%f27, %f18, %f26;
	fma.rn.f32 	%f28, %f27, %f18, %f18;
	fma.rn.f32 	%f29, %f17, 0f3F317218, %f28;
	setp.gt.u32 	%p3, %r44, 2139095039;
	fma.rn.f32 	%f30, %f13, 0f7F800000, 0f7F800000;
	selp.f32 	%f31, %f30, %f29, %p3;
	setp.eq.f32 	%p4, %f13, 0f00000000;
	mul.f32 	%f32, %f31, 0fC0000000;
	selp.f32 	%f1, 0f7F800000, %f32, %p4;
	cvt.f64.f32 	%fd1, %f11;
	mul.f64 	%fd2, %fd1, 0d401921FB54442D18;
	cvt.rn.f32.f64 	%f2, %fd2;
	mul.f32 	%f33, %f2, 0f3F22F983;
	cvt.rni.s32.f32 	%r73, %f33;
	cvt.rn.f32.s32 	%f34, %r73;
	fma.rn.f32 	%f35, %f34, 0fBFC90FDA, %f2;
	fma.rn.f32 	%f36, %f34, 0fB3A22168, %f35;
	fma.rn.f32 	%f55, %f34, 0fA7C234C5, %f36;
	abs.f32 	%f4, %f2;
	setp.ltu.f32 	%p5, %f4, 0f47CE4780;
	@%p5 bra 	$L__BB2_9;
	setp.neu.f32 	%p6, %f4, 0f7F800000;
	@%p6 bra 	$L__BB2_4;
	mov.f32 	%f39, 0f00000000;
	mul.rn.f32 	%f55, %f2, %f39;
	mov.b32 	%r73, 0;
	bra.uni 	$L__BB2_9;
$L__BB2_4:
	mov.b32 	%r3, %f2;
	shl.b32 	%r49, %r3, 8;
	or.b32  	%r4, %r49, -2147483648;
	mov.b64 	%rd28, 0;
	mov.b32 	%r70, 0;
	mov.u64 	%rd26, __cudart_i2opi_f;
	mov.u64 	%rd27, %rd1;
$L__BB2_5:
	.pragma "nounroll";
	ld.global.nc.u32 	%r50, [%rd26];
	mad.wide.u32 	%rd17, %r50, %r4, %rd28;
	shr.u64 	%rd28, %rd17, 32;
	st.local.u32 	[%rd27], %rd17;
	add.s32 	%r70, %r70, 1;
	add.s64 	%rd27, %rd27, 4;
	add.s64 	%rd26, %rd26, 4;
	setp.ne.s32 	%p7, %r70, 6;
	@%p7 bra 	$L__BB2_5;
	shr.u32 	%r51, %r3, 23;
	st.local.u32 	[%rd1+24], %rd28;
	and.b32  	%r7, %r51, 31;
	and.b32  	%r52, %r51, 224;
	add.s32 	%r53, %r52, -128;
	shr.u32 	%r54, %r53, 5;
	mul.wide.u32 	%rd18, %r54, 4;
	sub.s64 	%rd8, %rd1, %rd18;
	ld.local.u32 	%r71, [%rd8+24];
	ld.local.u32 	%r72, [%rd8+20];
	setp.eq.s32 	%p8, %r7, 0;
	@%p8 bra 	$L__BB2_8;
	shf.l.wrap.b32 	%r71, %r72, %r71, %r7;
	ld.local.u32 	%r55, [%rd8+16];
	shf.l.wrap.b32 	%r72, %r55, %r72, %r7;
$L__BB2_8:
	shr.u32 	%r56, %r71, 30;
	shf.l.wrap.b32 	%r57, %r72, %r71, 2;
	shl.b32 	%r58, %r72, 2;
	shr.u32 	%r59, %r57, 31;
	add.s32 	%r60, %r59, %r56;
	neg.s32 	%r61, %r60;
	setp.lt.s32 	%p9, %r3, 0;
	selp.b32 	%r73, %r61, %r60, %p9;
	xor.b32  	%r62, %r57, %r3;
	shr.s32 	%r63, %r57, 31;
	xor.b32  	%r64, %r63, %r57;
	xor.b32  	%r65, %r63, %r58;
	cvt.u64.u32 	%rd19, %r64;
	shl.b64 	%rd20, %rd19, 32;
	cvt.u64.u32 	%rd21, %r65;
	or.b64  	%rd22, %rd20, %rd21;
	cvt.rn.f64.s64 	%fd3, %rd22;
	mul.f64 	%fd4, %fd3, 0d3BF921FB54442D19;
	cvt.rn.f32.f64 	%f37, %fd4;
	neg.f32 	%f38, %f37;
	setp.lt.s32 	%p10, %r62, 0;
	selp.f32 	%f55, %f38, %f37, %p10;
$L__BB2_9:
	add.s32 	%r67, %r73, 1;
	mul.rn.f32 	%f40, %f55, %f55;
	and.b32  	%r68, %r73, 1;
	setp.eq.b32 	%p11, %r68, 1;
	selp.f32 	%f41, %f55, 0f3F800000, %p11;
	fma.rn.f32 	%f42, %f40, %f41, 0f00000000;
	fma.rn.f32 	%f43, %f40, 0f37CBAC00, 0fBAB607ED;
	selp.f32 	%f44, 0fB94D4153, %f43, %p11;
	selp.f32 	%f45, 0f3C0885E4, 0f3D2AAABB, %p11;
	fma.rn.f32 	%f46, %f44, %f40, %f45;
	selp.f32 	%f47, 0fBE2AAAA8, 0fBEFFFFFF, %p11;
	fma.rn.f32 	%f48, %f46, %f40, %f47;
	fma.rn.f32 	%f49, %f48, %f42, %f41;
	and.b32  	%r69, %r67, 2;
	setp.eq.s32 	%p12, %r69, 0;
	mov.f32 	%f50, 0f00000000;
	sub.f32 	%f51, %f50, %f49;
	selp.f32 	%f52, %f49, %f51, %p12;
	sqrt.rn.f32 	%f53, %f1;
	mul.f32 	%f54, %f53, %f52;
	cvta.to.global.u64 	%rd23, %rd10;
	mul.wide.s32 	%rd24, %r1, 4;
	add.s64 	%rd25, %rd23, %rd24;
	st.global.f32 	[%rd25], %f54;
$L__BB2_10:
	ret;

}
	// .globl	_Z18simulateStockPathsP17curandStateXORWOWPfffffi
.visible .entry _Z18simulateStockPathsP17curandStateXORWOWPfffffi(
	.param .u64 .ptr .align 1 _Z18simulateStockPathsP17curandStateXORWOWPfffffi_param_0,
	.param .u64 .ptr .align 1 _Z18simulateStockPathsP17curandStateXORWOWPfffffi_param_1,
	.param .f32 _Z18simulateStockPathsP17curandStateXORWOWPfffffi_param_2,
	.param .f32 _Z18simulateStockPathsP17curandStateXORWOWPfffffi_param_3,
	.param .f32 _Z18simulateStockPathsP17curandStateXORWOWPfffffi_param_4,
	.param .f32 _Z18simulateStockPathsP17curandStateXORWOWPfffffi_param_5,
	.param .u32 _Z18simulateStockPathsP17curandStateXORWOWPfffffi_param_6
)
{
	.local .align 4 .b8 	__local_depot3[28];
	.reg .b64 	%SP;
	.reg .b64 	%SPL;
	.reg .pred 	%p<13>;
	.reg .b32 	%r<76>;
	.reg .b32 	%f<80>;
	.reg .b64 	%rd<29>;
	.reg .b64 	%fd<5>;

	mov.u64 	%SPL, __local_depot3;
	ld.param.u64 	%rd9, [_Z18simulateStockPathsP17curandStateXORWOWPfffffi_param_0];
	ld.param.u64 	%rd10, [_Z18simulateStockPathsP17curandStateXORWOWPfffffi_param_1];
	ld.param.f32 	%f8, [_Z18simulateStockPathsP17curandStateXORWOWPfffffi_param_2];
	ld.param.f32 	%f9, [_Z18simulateStockPathsP17curandStateXORWOWPfffffi_param_3];
	ld.param.f32 	%f10, [_Z18simulateStockPathsP17curandStateXORWOWPfffffi_param_4];
	ld.param.f32 	%f11, [_Z18simulateStockPathsP17curandStateXORWOWPfffffi_param_5];
	ld.param.u32 	%r16, [_Z18simulateStockPathsP17curandStateXORWOWPfffffi_param_6];
	add.u64 	%rd1, %SPL, 0;
	mov.u32 	%r17, %ctaid.x;
	mov.u32 	%r18, %ntid.x;
	mov.u32 	%r19, %tid.x;
	mad.lo.s32 	%r1, %r17, %r18, %r19;
	setp.ge.s32 	%p1, %r1, %r16;
	@%p1 bra 	$L__BB3_10;
	cvta.to.global.u64 	%rd12, %rd9;
	mul.wide.s32 	%rd13, %r1, 48;
	add.s64 	%rd14, %rd12, %rd13;
	ld.global.v2.u32 	{%r20, %r21}, [%rd14];
	shr.u32 	%r22, %r21, 2;
	xor.b32  	%r23, %r22, %r21;
	ld.global.v2.u32 	{%r24, %r25}, [%rd14+8];
	ld.global.v2.u32 	{%r26, %r27}, [%rd14+16];
	shl.b32 	%r28, %r27, 4;
	shl.b32 	%r29, %r23, 1;
	xor.b32  	%r30, %r29, %r28;
	xor.b32  	%r31, %r30, %r23;
	xor.b32  	%r32, %r31, %r27;
	add.s32 	%r33, %r20, %r32;
	add.s32 	%r34, %r33, 362437;
	cvt.rn.f32.u32 	%f12, %r34;
	fma.rn.f32 	%f13, %f12, 0f2F800000, 0f2F000000;
	shr.u32 	%r35, %r24, 2;
	xor.b32  	%r36, %r35, %r24;
	st.global.v2.u32 	[%rd14+8], {%r26, %r27};
	shl.b32 	%r37, %r32, 4;
	shl.b32 	%r38, %r36, 1;
	xor.b32  	%r39, %r38, %r37;
	xor.b32  	%r40, %r39, %r36;
	xor.b32  	%r41, %r40, %r32;
	st.global.v2.u32 	[%rd14+16], {%r32, %r41};
	add.s32 	%r42, %r20, 724874;
	st.global.v2.u32 	[%rd14], {%r42, %r25};
	add.s32 	%r43, %r41, %r42;
	cvt.rn.f32.u32 	%f14, %r43;
	fma.rn.f32 	%f15, %f14, 0f2F800000, 0f2F000000;
	setp.lt.f32 	%p2, %f13, 0f00800000;
	mul.f32 	%f16, %f13, 0f4B000000;
	selp.f32 	%f17, %f16, %f13, %p2;
	selp.f32 	%f18, 0fC1B80000, 0f00000000, %p2;
	mov.b32 	%r44, %f17;
	add.s32 	%r45, %r44, -1059760811;
	and.b32  	%r46, %r45, -8388608;
	sub.s32 	%r47, %r44, %r46;
	mov.b32 	%f19, %r47;
	cvt.rn.f32.s32 	%f20, %r46;
	fma.rn.f32 	%f21, %f20, 0f34000000, %f18;
	add.f32 	%f22, %f19, 0fBF800000;
	fma.rn.f32 	%f23, %f22, 0fBE055027, 0f3E1039F6;
	fma.rn.f32 	%f24, %f23, %f22, 0fBDF8CDCC;
	fma.rn.f32 	%f25, %f24, %f22, 0f3E0F2955;
	fma.rn.f32 	%f26, %f25, %f22, 0fBE2AD8B9;
	fma.rn.f32 	%f27, %f26, %f22, 0f3E4CED0B;
	fma.rn.f32 	%f28, %f27, %f22, 0fBE7FFF22;
	fma.rn.f32 	%f29, %f28, %f22, 0f3EAAAA78;
	fma.rn.f32 	%f30, %f29, %f22, 0fBF000000;
	mul.f32 	%f31, %f22, %f30;
	fma.rn.f32 	%f32, %f31, %f22, %f22;
	fma.rn.f32 	%f33, %f21, 0f3F317218, %f32;
	setp.gt.u32 	%p3, %r44, 2139095039;
	fma.rn.f32 	%f34, %f17, 0f7F800000, 0f7F800000;
	selp.f32 	%f35, %f34, %f33, %p3;
	setp.eq.f32 	%p4, %f17, 0f00000000;
	mul.f32 	%f36, %f35, 0fC0000000;
	selp.f32 	%f1, 0f7F800000, %f36, %p4;
	cvt.f64.f32 	%fd1, %f15;
	mul.f64 	%fd2, %fd1, 0d401921FB54442D18;
	cvt.rn.f32.f64 	%f2, %fd2;
	mul.f32 	%f37, %f2, 0f3F22F983;
	cvt.rni.s32.f32 	%r75, %f37;
	cvt.rn.f32.s32 	%f38, %r75;
	fma.rn.f32 	%f39, %f38, 0fBFC90FDA, %f2;
	fma.rn.f32 	%f40, %f38, 0fB3A22168, %f39;
	fma.rn.f32 	%f79, %f38, 0fA7C234C5, %f40;
	abs.f32 	%f4, %f2;
	setp.ltu.f32 	%p5, %f4, 0f47CE4780;
	@%p5 bra 	$L__BB3_9;
	setp.neu.f32 	%p6, %f4, 0f7F800000;
	@%p6 bra 	$L__BB3_4;
	mov.f32 	%f43, 0f00000000;
	mul.rn.f32 	%f79, %f2, %f43;
	mov.b32 	%r75, 0;
	bra.uni 	$L__BB3_9;
$L__BB3_4:
	mov.b32 	%r3, %f2;
	shl.b32 	%r49, %r3, 8;
	or.b32  	%r4, %r49, -2147483648;
	mov.b64 	%rd28, 0;
	mov.b32 	%r72, 0;
	mov.u64 	%rd26, __cudart_i2opi_f;
	mov.u64 	%rd27, %rd1;
$L__BB3_5:
	.pragma "nounroll";
	ld.global.nc.u32 	%r50, [%rd26];
	mad.wide.u32 	%rd17, %r50, %r4, %rd28;
	shr.u64 	%rd28, %rd17, 32;
	st.local.u32 	[%rd27], %rd17;
	add.s32 	%r72, %r72, 1;
	add.s64 	%rd27, %rd27, 4;
	add.s64 	%rd26, %rd26, 4;
	setp.ne.s32 	%p7, %r72, 6;
	@%p7 bra 	$L__BB3_5;
	shr.u32 	%r51, %r3, 23;
	st.local.u32 	[%rd1+24], %rd28;
	and.b32  	%r7, %r51, 31;
	and.b32  	%r52, %r51, 224;
	add.s32 	%r53, %r52, -128;
	shr.u32 	%r54, %r53, 5;
	mul.wide.u32 	%rd18, %r54, 4;
	sub.s64 	%rd8, %rd1, %rd18;
	ld.local.u32 	%r73, [%rd8+24];
	ld.local.u32 	%r74, [%rd8+20];
	setp.eq.s32 	%p8, %r7, 0;
	@%p8 bra 	$L__BB3_8;
	shf.l.wrap.b32 	%r73, %r74, %r73, %r7;
	ld.local.u32 	%r55, [%rd8+16];
	shf.l.wrap.b32 	%r74, %r55, %r74, %r7;
$L__BB3_8:
	shr.u32 	%r56, %r73, 30;
	shf.l.wrap.b32 	%r57, %r74, %r73, 2;
	shl.b32 	%r58, %r74, 2;
	shr.u32 	%r59, %r57, 31;
	add.s32 	%r60, %r59, %r56;
	neg.s32 	%r61, %r60;
	setp.lt.s32 	%p9, %r3, 0;
	selp.b32 	%r75, %r61, %r60, %p9;
	xor.b32  	%r62, %r57, %r3;
	shr.s32 	%r63, %r57, 31;
	xor.b32  	%r64, %r63, %r57;
	xor.b32  	%r65, %r63, %r58;
	cvt.u64.u32 	%rd19, %r64;
	shl.b64 	%rd20, %rd19, 32;
	cvt.u64.u32 	%rd21, %r65;
	or.b64  	%rd22, %rd20, %rd21;
	cvt.rn.f64.s64 	%fd3, %rd22;
	mul.f64 	%fd4, %fd3, 0d3BF921FB54442D19;
	cvt.rn.f32.f64 	%f41, %fd4;
	neg.f32 	%f42, %f41;
	setp.lt.s32 	%p10, %r62, 0;
	selp.f32 	%f79, %f42, %f41, %p10;
$L__BB3_9:
	add.s32 	%r67, %r75, 1;
	mul.rn.f32 	%f44, %f79, %f79;
	and.b32  	%r68, %r75, 1;
	setp.eq.b32 	%p11, %r68, 1;
	selp.f32 	%f45, %f79, 0f3F800000, %p11;
	fma.rn.f32 	%f46, %f44, %f45, 0f00000000;
	fma.rn.f32 	%f47, %f44, 0f37CBAC00, 0fBAB607ED;
	selp.f32 	%f48, 0fB94D4153, %f47, %p11;
	selp.f32 	%f49, 0f3C0885E4, 0f3D2AAABB, %p11;
	fma.rn.f32 	%f50, %f48, %f44, %f49;
	selp.f32 	%f51, 0fBE2AAAA8, 0fBEFFFFFF, %p11;
	fma.rn.f32 	%f52, %f50, %f44, %f51;
	fma.rn.f32 	%f53, %f52, %f46, %f45;
	and.b32  	%r69, %r67, 2;
	setp.eq.s32 	%p12, %r69, 0;
	mov.f32 	%f54, 0f00000000;
	sub.f32 	%f55, %f54, %f53;
	selp.f32 	%f56, %f53, %f55, %p12;
	sqrt.rn.f32 	%f57, %f1;
	mul.f32 	%f58, %f57, %f56;
	mul.f32 	%f59, %f10, 0f3F000000;
	mul.f32 	%f60, %f10, %f59;
	sub.f32 	%f61, %f9, %f60;
	sqrt.rn.f32 	%f62, %f11;
	mul.f32 	%f63, %f10, %f62;
	mul.f32 	%f64, %f63, %f58;
	fma.rn.f32 	%f65, %f11, %f61, %f64;
	fma.rn.f32 	%f66, %f65, 0f3BBB989D, 0f3F000000;
	cvt.sat.f32.f32 	%f67, %f66;
	mov.f32 	%f68, 0f4B400001;
	mov.f32 	%f69, 0f437C0000;
	fma.rm.f32 	%f70, %f67, %f69, %f68;
	add.f32 	%f71, %f70, 0fCB40007F;
	neg.f32 	%f72, %f71;
	fma.rn.f32 	%f73, %f65, 0f3FB8AA3B, %f72;
	fma.rn.f32 	%f74, %f65, 0f32A57060, %f73;
	mov.b32 	%r70, %f70;
	shl.b32 	%r71, %r70, 23;
	mov.b32 	%f75, %r71;
	ex2.approx.ftz.f32 	%f76, %f74;
	mul.f32 	%f77, %f76, %f75;
	mul.f32 	%f78, %f8, %f77;
	cvta.to.global.u64 	%rd23, %rd10;
	mul.wide.s32 	%rd24, %r1, 4;
	add.s64 	%rd25, %rd23, %rd24;
	st.global.f32 	[%rd25], %f78;
$L__BB3_10:
	ret;

}
	// .globl	_Z15calculatePayoffPfS_fi
.visible .entry _Z15calculatePayoffPfS_fi(
	.param .u64 .ptr .align 1 _Z15calculatePayoffPfS_fi_param_0,
	.param .u64 .ptr .align 1 _Z15calculatePayoffPfS_fi_param_1,
	.param .f32 _Z15calculatePayoffPfS_fi_param_2,
	.param .u32 _Z15calculatePayoffPfS_fi_param_3
)
{
	.reg .pred 	%p<2>;
	.reg .b32 	%r<6>;
	.reg .b32 	%f<5>;
	.reg .b64 	%rd<8>;

	ld.param.u64 	%rd1, [_Z15calculatePayoffPfS_fi_param_0];
	ld.param.u64 	%rd2, [_Z15calculatePayoffPfS_fi_param_1];
	ld.param.f32 	%f1, [_Z15calculatePayoffPfS_fi_param_2];
	ld.param.u32 	%r2, [_Z15calculatePayoffPfS_fi_param_3];
	mov.u32 	%r3, %ntid.x;
	mov.u32 	%r4, %ctaid.x;
	mov.u32 	%r5, %tid.x;
	mad.lo.s32 	%r1, %r3, %r4, %r5;
	setp.ge.s32 	%p1, %r1, %r2;
	@%p1 bra 	$L__BB4_2;
	cvta.to.global.u64 	%rd3, %rd1;
	cvta.to.global.u64 	%rd4, %rd2;
	mul.wide.s32 	%rd5, %r1, 4;
	add.s64 	%rd6, %rd3, %rd5;
	ld.global.f32 	%f2, [%rd6];
	sub.f32 	%f3, %f2, %f1;
	max.f32 	%f4, %f3, 0f00000000;
	add.s64 	%rd7, %rd4, %rd5;
	st.global.f32 	[%rd7], %f4;
$L__BB4_2:
	ret;

}
	// .globl	_Z21calculatePayoffSharedPfS_fi
.visible .entry _Z21calculatePayoffSharedPfS_fi(
	.param .u64 .ptr .align 1 _Z21calculatePayoffSharedPfS_fi_param_0,
	.param .u64 .ptr .align 1 _Z21calculatePayoffSharedPfS_fi_param_1,
	.param .f32 _Z21calculatePayoffSharedPfS_fi_param_2,
	.param .u32 _Z21calculatePayoffSharedPfS_fi_param_3
)
{
	.reg .pred 	%p<6>;
	.reg .b32 	%r<14>;
	.reg .b32 	%f<13>;
	.reg .b64 	%rd<7>;
	// demoted variable
	.shared .align 4 .b8 _ZZ21calculatePayoffSharedPfS_fiE13sharedPayoffs[1024];
	ld.param.u64 	%rd1, [_Z21calculatePayoffSharedPfS_fi_param_0];
	ld.param.u64 	%rd2, [_Z21calculatePayoffSharedPfS_fi_param_1];
	ld.param.f32 	%f3, [_Z21calculatePayoffSharedPfS_fi_param_2];
	ld.param.u32 	%r7, [_Z21calculatePayoffSharedPfS_fi_param_3];
	mov.u32 	%r1, %tid.x;
	mov.u32 	%r8, %ctaid.x;
	mov.u32 	%r13, %ntid.x;
	mad.lo.s32 	%r3, %r8, %r13, %r1;
	setp.ge.s32 	%p1, %r3, %r7;
	mov.f32 	%f12, 0f00000000;
	@%p1 bra 	$L__BB5_2;
	cvta.to.global.u64 	%rd3, %rd1;
	mul.wide.s32 	%rd4, %r3, 4;
	add.s64 	%rd5, %rd3, %rd4;
	ld.global.f32 	%f5, [%rd5];
	sub.f32 	%f6, %f5, %f3;
	max.f32 	%f12, %f6, 0f00000000;
$L__BB5_2:
	shl.b32 	%r9, %r1, 2;
	mov.u32 	%r10, _ZZ21calculatePayoffSharedPfS_fiE13sharedPayoffs;
	add.s32 	%r4, %r10, %r9;
	st.shared.f32 	[%r4], %f12;
	bar.sync 	0;
	setp.lt.u32 	%p2, %r13, 2;
	@%p2 bra 	$L__BB5_6;
$L__BB5_3:
	shr.u32 	%r6, %r13, 1;
	setp.ge.u32 	%p3, %r1, %r6;
	@%p3 bra 	$L__BB5_5;
	shl.b32 	%r11, %r6, 2;
	add.s32 	%r12, %r4, %r11;
	ld.shared.f32 	%f7, [%r12];
	ld.shared.f32 	%f8, [%r4];
	add.f32 	%f9, %f7, %f8;
	st.shared.f32 	[%r4], %f9;
$L__BB5_5:
	bar.sync 	0;
	setp.gt.u32 	%p4, %r13, 3;
	mov.u32 	%r13, %r6;
	@%p4 bra 	$L__BB5_3;
$L__BB5_6:
	setp.ne.s32 	%p5, %r1, 0;
	@%p5 bra 	$L__BB5_8;
	ld.shared.f32 	%f10, [_ZZ21calculatePayoffSharedPfS_fiE13sharedPayoffs];
	cvta.to.global.u64 	%rd6, %rd2;
	atom.global.add.f32 	%f11, [%rd6], %f10;
$L__BB5_8:
	ret;

}


// ===== COMPILED SASS (sm_100) =====

	.target	sm_100

	.elftype	@"ET_EXEC"


//--------------------- .note.nv.tkinfo           --------------------------
	.section	.note.nv.tkinfo,"",@"SHT_NOTE"
	.sectionflags	@"SHF_NOTE_NV_TKINFO"
	.tkinfo
        /*0018*/ 	.word	0x00000002
        /*0030*/ 	.string	""
        /*0030*/ 	.string	"ptxas"
        /*0030*/ 	.string	"Cuda compilation tools, release 13.0, V13.0.88"
        /*0030*/ 	.string	"Build cuda_13.0.r13.0/compiler.36424714_0"
        /*0030*/ 	.string	"-arch sm_100 -m 64 "



//--------------------- .note.nv.cuinfo           --------------------------
	.section	.note.nv.cuinfo,"",@"SHT_NOTE"
	.sectionflags	@"SHF_NOTE_NV_CUINFO"
        /*0018*/ 	.short	0x0002
        /*001a*/ 	.short	0x0064
        /*001c*/ 	.short	0x0082
	.zero		2


//--------------------- .nv.info                  --------------------------
	.section	.nv.info,"",@"SHT_CUDA_INFO"
	.align	4


	//----- nvinfo : EIATTR_REGCOUNT
	.align		4
        /*0000*/ 	.byte	0x04, 0x2f
        /*0002*/ 	.short	(.L_11 - .L_10)
	.align		4
.L_10:
        /*0004*/ 	.word	index@(_Z16initRandomStatesP17curandStateXORWOWmi)
        /*0008*/ 	.word	0x0000001f


	//----- nvinfo : EIATTR_FRAME_SIZE
	.align		4
.L_11:
        /*000c*/ 	.byte	0x04, 0x11
        /*000e*/ 	.short	(.L_13 - .L_12)
	.align		4
.L_12:
        /*0010*/ 	.word	index@(_Z16initRandomStatesP17curandStateXORWOWmi)
        /*0014*/ 	.word	0x00000000


	//----- nvinfo : EIATTR_REGCOUNT
	.align		4
.L_13:
        /*0018*/ 	.byte	0x04, 0x2f
        /*001a*/ 	.short	(.L_15 - .L_14)
	.align		4
.L_14:
        /*001c*/ 	.word	index@(_Z15generateUniformP17curandStateXORWOWPfi)
        /*0020*/ 	.word	0x00000016


	//----- nvinfo : EIATTR_FRAME_SIZE
	.align		4
.L_15:
        /*0024*/ 	.byte	0x04, 0x11
        /*0026*/ 	.short	(.L_17 - .L_16)
	.align		4
.L_16:
        /*0028*/ 	.word	index@(_Z15generateUniformP17curandStateXORWOWPfi)
        /*002c*/ 	.word	0x00000000


	//----- nvinfo : EIATTR_REGCOUNT
	.align		4
.L_17:
        /*0030*/ 	.byte	0x04, 0x2f
        /*0032*/ 	.short	(.L_19 - .L_18)
	.align		4
.L_18:
        /*0034*/ 	.word	index@(_Z14generateNormalP17curandStateXORWOWPfi)
        /*0038*/ 	.word	0x00000016


	//----- nvinfo : EIATTR_FRAME_SIZE
	.align		4
.L_19:
        /*003c*/ 	.byte	0x04, 0x11
        /*003e*/ 	.short	(.L_21 - .L_20)
	.align		4
.L_20:
        /*0040*/ 	.word	index@($__internal_1_$__cuda_sm20_sqrt_rn_f32_slowpath)
        /*0044*/ 	.word	0x00000000


	//----- nvinfo : EIATTR_FRAME_SIZE
	.align		4
.L_21:
        /*0048*/ 	.byte	0x04, 0x11
        /*004a*/ 	.short	(.L_23 - .L_22)
	.align		4
.L_22:
        /*004c*/ 	.word	index@(_Z14generateNormalP17curandStateXORWOWPfi)
        /*0050*/ 	.word	0x00000000


	//----- nvinfo : EIATTR_REGCOUNT
	.align		4
.L_23:
        /*0054*/ 	.byte	0x04, 0x2f
        /*0056*/ 	.short	(.L_25 - .L_24)
	.align		4
.L_24:
        /*0058*/ 	.word	index@(_Z18simulateStockPathsP17curandStateXORWOWPfffffi)
        /*005c*/ 	.word	0x00000016


	//----- nvinfo : EIATTR_FRAME_SIZE
	.align		4
.L_25:
        /*0060*/ 	.byte	0x04, 0x11
        /*0062*/ 	.short	(.L_27 - .L_26)
	.align		4
.L_26:
        /*0064*/ 	.word	index@($__internal_0_$__cuda_sm20_sqrt_rn_f32_slowpath)
        /*0068*/ 	.word	0x00000000


	//----- nvinfo : EIATTR_FRAME_SIZE
	.align		4
.L_27:
        /*006c*/ 	.byte	0x04, 0x11
        /*006e*/ 	.short	(.L_29 - .L_28)
	.align		4
.L_28:
        /*0070*/ 	.word	index@(_Z18simulateStockPathsP17curandStateXORWOWPfffffi)
        /*0074*/ 	.word	0x00000000


	//----- nvinfo : EIATTR_REGCOUNT
	.align		4
.L_29:
        /*0078*/ 	.byte	0x04, 0x2f
        /*007a*/ 	.short	(.L_31 - .L_30)
	.align		4
.L_30:
        /*007c*/ 	.word	index@(_Z15calculatePayoffPfS_fi)
        /*0080*/ 	.word	0x0000000a


	//----- nvinfo : EIATTR_FRAME_SIZE
	.align		4
.L_31:
        /*0084*/ 	.byte	0x04, 0x11
        /*0086*/ 	.short	(.L_33 - .L_32)
	.align		4
.L_32:
        /*0088*/ 	.word	index@(_Z15calculatePayoffPfS_fi)
        /*008c*/ 	.word	0x00000000


	//----- nvinfo : EIATTR_REGCOUNT
	.align		4
.L_33:
        /*0090*/ 	.byte	0x04, 0x2f
        /*0092*/ 	.short	(.L_35 - .L_34)
	.align		4
.L_34:
        /*0094*/ 	.word	index@(_Z21calculatePayoffSharedPfS_fi)
        /*0098*/ 	.word	0x0000000a


	//----- nvinfo : EIATTR_FRAME_SIZE
	.align		4
.L_35:
        /*009c*/ 	.byte	0x04, 0x11
        /*009e*/ 	.short	(.L_37 - .L_36)
	.align		4
.L_36:
        /*00a0*/ 	.word	index@(_Z21calculatePayoffSharedPfS_fi)
        /*00a4*/ 	.word	0x00000000


	//----- nvinfo : EIATTR_MIN_STACK_SIZE
	.align		4
.L_37:
        /*00a8*/ 	.byte	0x04, 0x12
        /*00aa*/ 	.short	(.L_39 - .L_38)
	.align		4
.L_38:
        /*00ac*/ 	.word	index@(_Z21calculatePayoffSharedPfS_fi)
        /*00b0*/ 	.word	0x00000000


	//----- nvinfo : EIATTR_MIN_STACK_SIZE
	.align		4
.L_39:
        /*00b4*/ 	.byte	0x04, 0x12
        /*00b6*/ 	.short	(.L_41 - .L_40)
	.align		4
.L_40:
        /*00b8*/ 	.word	index@(_Z15calculatePayoffPfS_fi)
        /*00bc*/ 	.word	0x00000000


	//----- nvinfo : EIATTR_MIN_STACK_SIZE
	.align		4
.L_41:
        /*00c0*/ 	.byte	0x04, 0x12
        /*00c2*/ 	.short	(.L_43 - .L_42)
	.align		4
.L_42:
        /*00c4*/ 	.word	index@(_Z18simulateStockPathsP17curandStateXORWOWPfffffi)
        /*00c8*/ 	.word	0x00000000


	//----- nvinfo : EIATTR_MIN_STACK_SIZE
	.align		4
.L_43:
        /*00cc*/ 	.byte	0x04, 0x12
        /*00ce*/ 	.short	(.L_45 - .L_44)
	.align		4
.L_44:
        /*00d0*/ 	.word	index@(_Z14generateNormalP17curandStateXORWOWPfi)
        /*00d4*/ 	.word	0x00000000


	//----- nvinfo : EIATTR_MIN_STACK_SIZE
	.align		4
.L_45:
        /*00d8*/ 	.byte	0x04, 0x12
        /*00da*/ 	.short	(.L_47 - .L_46)
	.align		4
.L_46:
        /*00dc*/ 	.word	index@(_Z15generateUniformP17curandStateXORWOWPfi)
        /*00e0*/ 	.word	0x00000000


	//----- nvinfo : EIATTR_MIN_STACK_SIZE
	.align		4
.L_47:
        /*00e4*/ 	.byte	0x04, 0x12
        /*00e6*/ 	.short	(.L_49 - .L_48)
	.align		4
.L_48:
        /*00e8*/ 	.word	index@(_Z16initRandomStatesP17curandStateXORWOWmi)
        /*00ec*/ 	.word	0x00000000
.L_49:


//--------------------- .nv.compat                --------------------------
	.section	.nv.compat,"",@"SHT_CUDA_COMPAT_INFO"
	.align	4
        /*0000*/ 	.byte	0x02, 0x09, 0x00, 0x00, 0x02, 0x02, 0x01, 0x00, 0x02, 0x05, 0x05, 0x00, 0x03, 0x07, 0x01, 0x01
        /*0010*/ 	.byte	0x02, 0x03, 0x00, 0x00, 0x02, 0x06, 0x01, 0x00, 0x04, 0x0b, 0x08, 0x00, 0x01, 0x00, 0x00, 0x00
        /*0020*/ 	.byte	0x00, 0x00, 0x00, 0x00


//--------------------- .nv.info._Z21calculatePayoffSharedPfS_fi --------------------------
	.section	.nv.info._Z21calculatePayoffSharedPfS_fi,"",@"SHT_CUDA_INFO"
	.sectionflags	@""
	.align	4


	//----- nvinfo : EIATTR_CUDA_API_VERSION
	.align		4
        /*0000*/ 	.byte	0x04, 0x37
        /*0002*/ 	.short	(.L_51 - .L_50)
.L_50:
        /*0004*/ 	.word	0x00000082


	//----- nvinfo : EIATTR_KPARAM_INFO
	.align		4
.L_51:
        /*0008*/ 	.byte	0x04, 0x17
        /*000a*/ 	.short	(.L_53 - .L_52)
.L_52:
        /*000c*/ 	.word	0x00000000
        /*0010*/ 	.short	0x0003
        /*0012*/ 	.short	0x0014
        /*0014*/ 	.byte	0x00, 0xf0, 0x11, 0x00


	//----- nvinfo : EIATTR_KPARAM_INFO
	.align		4
.L_53:
        /*0018*/ 	.byte	0x04, 0x17
        /*001a*/ 	.short	(.L_55 - .L_54)
.L_54:
        /*001c*/ 	.word	0x00000000
        /*0020*/ 	.short	0x0002
        /*0022*/ 	.short	0x0010
        /*0024*/ 	.byte	0x00, 0xf0, 0x11, 0x00


	//----- nvinfo : EIATTR_KPARAM_INFO
	.align		4
.L_55:
        /*0028*/ 	.byte	0x04, 0x17
        /*002a*/ 	.short	(.L_57 - .L_56)
.L_56:
        /*002c*/ 	.word	0x00000000
        /*0030*/ 	.short	0x0001
        /*0032*/ 	.short	0x0008
        /*0034*/ 	.byte	0x00, 0xf5, 0x21, 0x00


	//----- nvinfo : EIATTR_KPARAM_INFO
	.align		4
.L_57:
        /*0038*/ 	.byte	0x04, 0x17
        /*003a*/ 	.short	(.L_59 - .L_58)
.L_58:
        /*003c*/ 	.word	0x00000000
        /*0040*/ 	.short	0x0000
        /*0042*/ 	.short	0x0000
        /*0044*/ 	.byte	0x00, 0xf5, 0x21, 0x00


	//----- nvinfo : EIATTR_SPARSE_MMA_MASK
	.align		4
.L_59:
        /*0048*/ 	.byte	0x03, 0x50
        /*004a*/ 	.short	0x0000


	//----- nvinfo : EIATTR_MAXREG_COUNT
	.align		4
        /*004c*/ 	.byte	0x03, 0x1b
        /*004e*/ 	.short	0x00ff


	//----- nvinfo : EIATTR_NUM_BARRIERS
	.align		4
        /*0050*/ 	.byte	0x02, 0x4c
        /*0052*/ 	.byte	0x01
	.zero		1


	//----- nvinfo : EIATTR_MERCURY_ISA_VERSION
	.align		4
        /*0054*/ 	.byte	0x03, 0x5f
        /*0056*/ 	.short	0x0101


	//----- nvinfo : EIATTR_VRC_CTA_INIT_COUNT
	.align		4
        /*0058*/ 	.byte	0x02, 0x4a
	.zero		1
	.zero		1


	//----- nvinfo : EIATTR_EXIT_INSTR_OFFSETS
	.align		4
        /*005c*/ 	.byte	0x04, 0x1c
        /*005e*/ 	.short	(.L_61 - .L_60)


	//   ....[0]....
.L_60:
        /*0060*/ 	.word	0x00000230


	//   ....[1]....
        /*0064*/ 	.word	0x000002a0


	//----- nvinfo : EIATTR_CBANK_PARAM_SIZE
	.align		4
.L_61:
        /*0068*/ 	.byte	0x03, 0x19
        /*006a*/ 	.short	0x0018


	//----- nvinfo : EIATTR_PARAM_CBANK
	.align		4
        /*006c*/ 	.byte	0x04, 0x0a
        /*006e*/ 	.short	(.L_63 - .L_62)
	.align		4
.L_62:
        /*0070*/ 	.word	index@(.nv.constant0._Z21calculatePayoffSharedPfS_fi)
        /*0074*/ 	.short	0x0380
        /*0076*/ 	.short	0x0018


	//----- nvinfo : EIATTR_SW_WAR
	.align		4
.L_63:
        /*0078*/ 	.byte	0x04, 0x36
        /*007a*/ 	.short	(.L_65 - .L_64)
.L_64:
        /*007c*/ 	.word	0x00000008
.L_65:


//--------------------- .nv.info._Z15calculatePayoffPfS_fi --------------------------
	.section	.nv.info._Z15calculatePayoffPfS_fi,"",@"SHT_CUDA_INFO"
	.sectionflags	@""
	.align	4


	//----- nvinfo : EIATTR_CUDA_API_VERSION
	.align		4
        /*0000*/ 	.byte	0x04, 0x37
        /*0002*/ 	.short	(.L_67 - .L_66)
.L_66:
        /*0004*/ 	.word	0x00000082


	//----- nvinfo : EIATTR_KPARAM_INFO
	.align		4
.L_67:
        /*0008*/ 	.byte	0x04, 0x17
        /*000a*/ 	.short	(.L_69 - .L_68)
.L_68:
        /*000c*/ 	.word	0x00000000
        /*0010*/ 	.short	0x0003
        /*0012*/ 	.short	0x0014
        /*0014*/ 	.byte	0x00, 0xf0, 0x11, 0x00


	//----- nvinfo : EIATTR_KPARAM_INFO
	.align		4
.L_69:
        /*0018*/ 	.byte	0x04, 0x17
        /*001a*/ 	.short	(.L_71 - .L_70)
.L_70:
        /*001c*/ 	.word	0x00000000
        /*0020*/ 	.short	0x0002
        /*0022*/ 	.short	0x0010
        /*0024*/ 	.byte	0x00, 0xf0, 0x11, 0x00


	//----- nvinfo : EIATTR_KPARAM_INFO
	.align		4
.L_71:
        /*0028*/ 	.byte	0x04, 0x17
        /*002a*/ 	.short	(.L_73 - .L_72)
.L_72:
        /*002c*/ 	.word	0x00000000
        /*0030*/ 	.short	0x0001
        /*0032*/ 	.short	0x0008
        /*0034*/ 	.byte	0x00, 0xf5, 0x21, 0x00


	//----- nvinfo : EIATTR_KPARAM_INFO
	.align		4
.L_73:
        /*0038*/ 	.byte	0x04, 0x17
        /*003a*/ 	.short	(.L_75 - .L_74)
.L_74:
        /*003c*/ 	.word	0x00000000
        /*0040*/ 	.short	0x0000
        /*0042*/ 	.short	0x0000
        /*0044*/ 	.byte	0x00, 0xf5, 0x21, 0x00


	//----- nvinfo : EIATTR_SPARSE_MMA_MASK
	.align		4
.L_75:
        /*0048*/ 	.byte	0x03, 0x50
        /*004a*/ 	.short	0x0000


	//----- nvinfo : EIATTR_MAXREG_COUNT
	.align		4
        /*004c*/ 	.byte	0x03, 0x1b
        /*004e*/ 	.short	0x00ff


	//----- nvinfo : EIATTR_MERCURY_ISA_VERSION
	.align		4
        /*0050*/ 	.byte	0x03, 0x5f
        /*0052*/ 	.short	0x0101


	//----- nvinfo : EIATTR_VRC_CTA_INIT_COUNT
	.align		4
        /*0054*/ 	.byte	0x02, 0x4a
	.zero		1
	.zero		1


	//----- nvinfo : EIATTR_EXIT_INSTR_OFFSETS
	.align		4
        /*0058*/ 	.byte	0x04, 0x1c
        /*005a*/ 	.short	(.L_77 - .L_76)


	//   ....[0]....
.L_76:
        /*005c*/ 	.word	0x00000070


	//   ....[1]....
        /*0060*/ 	.word	0x00000120


	//----- nvinfo : EIATTR_CBANK_PARAM_SIZE
	.align		4
.L_77:
        /*0064*/ 	.byte	0x03, 0x19
        /*0066*/ 	.short	0x0018


	//----- nvinfo : EIATTR_PARAM_CBANK
	.align		4
        /*0068*/ 	.byte	0x04, 0x0a
        /*006a*/ 	.short	(.L_79 - .L_78)
	.align		4
.L_78:
        /*006c*/ 	.word	index@(.nv.constant0._Z15calculatePayoffPfS_fi)
        /*0070*/ 	.short	0x0380
        /*0072*/ 	.short	0x0018


	//----- nvinfo : EIATTR_SW_WAR
	.align		4
.L_79:
        /*0074*/ 	.byte	0x04, 0x36
        /*0076*/ 	.short	(.L_81 - .L_80)
.L_80:
        /*0078*/ 	.word	0x00000008
.L_81:


//--------------------- .nv.info._Z18simulateStockPathsP17curandStateXORWOWPfffffi --------------------------
	.section	.nv.info._Z18simulateStockPathsP17curandStateXORWOWPfffffi,"",@"SHT_CUDA_INFO"
	.sectionflags	@""
	.align	4


	//----- nvinfo : EIATTR_CUDA_API_VERSION
	.align		4
        /*0000*/ 	.byte	0x04, 0x37
        /*0002*/ 	.short	(.L_83 - .L_82)
.L_82:
        /*0004*/ 	.word	0x00000082


	//----- nvinfo : EIATTR_KPARAM_INFO
	.align		4
.L_83:
        /*0008*/ 	.byte	0x04, 0x17
        /*000a*/ 	.short	(.L_85 - .L_84)
.L_84:
        /*000c*/ 	.word	0x00000000
        /*0010*/ 	.short	0x0006
        /*0012*/ 	.short	0x0020
        /*0014*/ 	.byte	0x00, 0xf0, 0x11, 0x00


	//----- nvinfo : EIATTR_KPARAM_INFO
	.align		4
.L_85:
        /*0018*/ 	.byte	0x04, 0x17
        /*001a*/ 	.short	(.L_87 - .L_86)
.L_86:
        /*001c*/ 	.word	0x00000000
        /*0020*/ 	.short	0x0005
        /*0022*/ 	.short	0x001c
        /*0024*/ 	.byte	0x00, 0xf0, 0x11, 0x00


	//----- nvinfo : EIATTR_KPARAM_INFO
	.align		4
.L_87:
        /*0028*/ 	.byte	0x04, 0x17
        /*002a*/ 	.short	(.L_89 - .L_88)
.L_88:
        /*002c*/ 	.word	0x00000000
        /*0030*/ 	.short	0x0004
        /*0032*/ 	.short	0x0018
        /*0034*/ 	.byte	0x00, 0xf0, 0x11, 0x00


	//----- nvinfo : EIATTR_KPARAM_INFO
	.align		4
.L_89:
        /*0038*/ 	.byte	0x04, 0x17
        /*003a*/ 	.short	(.L_91 - .L_90)
.L_90:
        /*003c*/ 	.word	0x00000000
        /*0040*/ 	.short	0x0003
        /*0042*/ 	.short	0x0014
        /*0044*/ 	.byte	0x00, 0xf0, 0x11, 0x00


	//----- nvinfo : EIATTR_KPARAM_INFO
	.align		4
.L_91:
        /*0048*/ 	.byte	0x04, 0x17
        /*004a*/ 	.short	(.L_93 - .L_92)
.L_92:
        /*004c*/ 	.word	0x00000000
        /*0050*/ 	.short	0x0002
        /*0052*/ 	.short	0x0010
        /*0054*/ 	.byte	0x00, 0xf0, 0x11, 0x00


	//----- nvinfo : EIATTR_KPARAM_INFO
	.align		4
.L_93:
        /*0058*/ 	.byte	0x04, 0x17
        /*005a*/ 	.short	(.L_95 - .L_94)
.L_94:
        /*005c*/ 	.word	0x00000000
        /*0060*/ 	.short	0x0001
        /*0062*/ 	.short	0x0008
        /*0064*/ 	.byte	0x00, 0xf5, 0x21, 0x00


	//----- nvinfo : EIATTR_KPARAM_INFO
	.align		4
.L_95:
        /*0068*/ 	.byte	0x04, 0x17
        /*006a*/ 	.short	(.L_97 - .L_96)
.L_96:
        /*006c*/ 	.word	0x00000000
        /*0070*/ 	.short	0x0000
        /*0072*/ 	.short	0x0000
        /*0074*/ 	.byte	0x00, 0xf5, 0x21, 0x00


	//----- nvinfo : EIATTR_SPARSE_MMA_MASK
	.align		4
.L_97:
        /*0078*/ 	.byte	0x03, 0x50
        /*007a*/ 	.short	0x0000


	//----- nvinfo : EIATTR_MAXREG_COUNT
	.align		4
        /*007c*/ 	.byte	0x03, 0x1b
        /*007e*/ 	.short	0x00ff


	//----- nvinfo : EIATTR_MERCURY_ISA_VERSION
	.align		4
        /*0080*/ 	.byte	0x03, 0x5f
        /*0082*/ 	.short	0x0101


	//----- nvinfo : EIATTR_VRC_CTA_INIT_COUNT
	.align		4
        /*0084*/ 	.byte	0x02, 0x4a
	.zero		1
	.zero		1


	//----- nvinfo : EIATTR_EXIT_INSTR_OFFSETS
	.align		4
        /*0088*/ 	.byte	0x04, 0x1c
        /*008a*/ 	.short	(.L_99 - .L_98)


	//   ....[0]....
.L_98:
        /*008c*/ 	.word	0x00000070


	//   ....[1]....
        /*0090*/ 	.word	0x00000f60


	//----- nvinfo : EIATTR_CRS_STACK_SIZE
	.align		4
.L_99:
        /*0094*/ 	.byte	0x04, 0x1e
        /*0096*/ 	.short	(.L_101 - .L_100)
.L_100:
        /*0098*/ 	.word	0x00000000


	//----- nvinfo : EIATTR_CBANK_PARAM_SIZE
	.align		4
.L_101:
        /*009c*/ 	.byte	0x03, 0x19
        /*009e*/ 	.short	0x0024


	//----- nvinfo : EIATTR_PARAM_CBANK
	.align		4
        /*00a0*/ 	.byte	0x04, 0x0a
        /*00a2*/ 	.short	(.L_103 - .L_102)
	.align		4
.L_102:
        /*00a4*/ 	.word	index@(.nv.constant0._Z18simulateStockPathsP17curandStateXORWOWPfffffi)
        /*00a8*/ 	.short	0x0380
        /*00aa*/ 	.short	0x0024


	//----- nvinfo : EIATTR_SW_WAR
	.align		4
.L_103:
        /*00ac*/ 	.byte	0x04, 0x36
        /*00ae*/ 	.short	(.L_105 - .L_104)
.L_104:
        /*00b0*/ 	.word	0x00000008
.L_105:


//--------------------- .nv.info._Z14generateNormalP17curandStateXORWOWPfi --------------------------
	.section	.nv.info._Z14generateNormalP17curandStateXORWOWPfi,"",@"SHT_CUDA_INFO"
	.sectionflags	@""
	.align	4


	//----- nvinfo : EIATTR_CUDA_API_VERSION
	.align		4
        /*0000*/ 	.byte	0x04, 0x37
        /*0002*/ 	.short	(.L_107 - .L_106)
.L_106:
        /*0004*/ 	.word	0x00000082


	//----- nvinfo : EIATTR_KPARAM_INFO
	.align		4
.L_107:
        /*0008*/ 	.byte	0x04, 0x17
        /*000a*/ 	.short	(.L_109 - .L_108)
.L_108:
        /*000c*/ 	.word	0x00000000
        /*0010*/ 	.short	0x0002
        /*0012*/ 	.short	0x0010
        /*0014*/ 	.byte	0x00, 0xf0, 0x11, 0x00


	//----- nvinfo : EIATTR_KPARAM_INFO
	.align		4
.L_109:
        /*0018*/ 	.byte	0x04, 0x17
        /*001a*/ 	.short	(.L_111 - .L_110)
.L_110:
        /*001c*/ 	.word	0x00000000
        /*0020*/ 	.short	0x0001
        /*0022*/ 	.short	0x0008
        /*0024*/ 	.byte	0x00, 0xf5, 0x21, 0x00


	//----- nvinfo : EIATTR_KPARAM_INFO
	.align		4
.L_111:
        /*0028*/ 	.byte	0x04, 0x17
        /*002a*/ 	.short	(.L_113 - .L_112)
.L_112:
        /*002c*/ 	.word	0x00000000
        /*0030*/ 	.short	0x0000
        /*0032*/ 	.short	0x0000
        /*0034*/ 	.byte	0x00, 0xf5, 0x21, 0x00


	//----- nvinfo : EIATTR_SPARSE_MMA_MASK
	.align		4
.L_113:
        /*0038*/ 	.byte	0x03, 0x50
        /*003a*/ 	.short	0x0000


	//----- nvinfo : EIATTR_MAXREG_COUNT
	.align		4
        /*003c*/ 	.byte	0x03, 0x1b
        /*003e*/ 	.short	0x00ff


	//----- nvinfo : EIATTR_MERCURY_ISA_VERSION
	.align		4
        /*0040*/ 	.byte	0x03, 0x5f
        /*0042*/ 	.short	0x0101


	//----- nvinfo : EIATTR_VRC_CTA_INIT_COUNT
	.align		4
        /*0044*/ 	.byte	0x02, 0x4a
	.zero		1
	.zero		1


	//----- nvinfo : EIATTR_EXIT_INSTR_OFFSETS
	.align		4
        /*0048*/ 	.byte	0x04, 0x1c
        /*004a*/ 	.short	(.L_115 - .L_114)


	//   ....[0]....
.L_114:
        /*004c*/ 	.word	0x00000070


	//   ....[1]....
        /*0050*/ 	.word	0x00000d20


	//----- nvinfo : EIATTR_CRS_STACK_SIZE
	.align		4
.L_115:
        /*0054*/ 	.byte	0x04, 0x1e
        /*0056*/ 	.short	(.L_117 - .L_116)
.L_116:
        /*0058*/ 	.word	0x00000000


	//----- nvinfo : EIATTR_CBANK_PARAM_SIZE
	.align		4
.L_117:
        /*005c*/ 	.byte	0x03, 0x19
        /*005e*/ 	.short	0x0014


	//----- nvinfo : EIATTR_PARAM_CBANK
	.align		4
        /*0060*/ 	.byte	0x04, 0x0a
        /*0062*/ 	.short	(.L_119 - .L_118)
	.align		4
.L_118:
        /*0064*/ 	.word	index@(.nv.constant0._Z14generateNormalP17curandStateXORWOWPfi)
        /*0068*/ 	.short	0x0380
        /*006a*/ 	.short	0x0014


	//----- nvinfo : EIATTR_SW_WAR
	.align		4
.L_119:
        /*006c*/ 	.byte	0x04, 0x36
        /*006e*/ 	.short	(.L_121 - .L_120)
.L_120:
        /*0070*/ 	.word	0x00000008
.L_121:


//--------------------- .nv.info._Z15generateUniformP17curandStateXORWOWPfi --------------------------
	.section	.nv.info._Z15generateUniformP17curandStateXORWOWPfi,"",@"SHT_CUDA_INFO"
	.sectionflags	@""
	.align	4


	//----- nvinfo : EIATTR_CUDA_API_VERSION
	.align		4
        /*0000*/ 	.byte	0x04, 0x37
        /*0002*/ 	.short	(.L_123 - .L_122)
.L_122:
        /*0004*/ 	.word	0x00000082


	//----- nvinfo : EIATTR_KPARAM_INFO
	.align		4
.L_123:
        /*0008*/ 	.byte	0x04, 0x17
        /*000a*/ 	.short	(.L_125 - .L_124)
.L_124:
        /*000c*/ 	.word	0x00000000
        /*0010*/ 	.short	0x0002
        /*0012*/ 	.short	0x0010
        /*0014*/ 	.byte	0x00, 0xf0, 0x11, 0x00


	//----- nvinfo : EIATTR_KPARAM_INFO
	.align		4
.L_125:
        /*0018*/ 	.byte	0x04, 0x17
        /*001a*/ 	.short	(.L_127 - .L_126)
.L_126:
        /*001c*/ 	.word	0x00000000
        /*0020*/ 	.short	0x0001
        /*0022*/ 	.short	0x0008
        /*0024*/ 	.byte	0x00, 0xf5, 0x21, 0x00


	//----- nvinfo : EIATTR_KPARAM_INFO
	.align		4
.L_127:
        /*0028*/ 	.byte	0x04, 0x17
        /*002a*/ 	.short	(.L_129 - .L_128)
.L_128:
        /*002c*/ 	.word	0x00000000
        /*0030*/ 	.short	0x0000
        /*0032*/ 	.short	0x0000
        /*0034*/ 	.byte	0x00, 0xf5, 0x21, 0x00


	//----- nvinfo : EIATTR_SPARSE_MMA_MASK
	.align		4
.L_129:
        /*0038*/ 	.byte	0x03, 0x50
        /*003a*/ 	.short	0x0000


	//----- nvinfo : EIATTR_MAXREG_COUNT
	.align		4
        /*003c*/ 	.byte	0x03, 0x1b
        /*003e*/ 	.short	0x00ff


	//----- nvinfo : EIATTR_MERCURY_ISA_VERSION
	.align		4
        /*0040*/ 	.byte	0x03, 0x5f
        /*0042*/ 	.short	0x0101


	//----- nvinfo : EIATTR_VRC_CTA_INIT_COUNT
	.align		4
        /*0044*/ 	.byte	0x02, 0x4a
	.zero		1
	.zero		1


	//----- nvinfo : EIATTR_EXIT_INSTR_OFFSETS
	.align		4
        /*0048*/ 	.byte	0x04, 0x1c
        /*004a*/ 	.short	(.L_131 - .L_130)


	//   ....[0]....
.L_130:
        /*004c*/ 	.word	0x00000070


	//   ....[1]....
        /*0050*/ 	.word	0x00000230


	//----- nvinfo : EIATTR_CBANK_PARAM_SIZE
	.align		4
.L_131:
        /*0054*/ 	.byte	0x03, 0x19
        /*0056*/ 	.short	0x0014


	//----- nvinfo : EIATTR_PARAM_CBANK
	.align		4
        /*0058*/ 	.byte	0x04, 0x0a
        /*005a*/ 	.short	(.L_133 - .L_132)
	.align		4
.L_132:
        /*005c*/ 	.word	index@(.nv.constant0._Z15generateUniformP17curandStateXORWOWPfi)
        /*0060*/ 	.short	0x0380
        /*0062*/ 	.short	0x0014


	//----- nvinfo : EIATTR_SW_WAR
	.align		4
.L_133:
        /*0064*/ 	.byte	0x04, 0x36
        /*0066*/ 	.short	(.L_135 - .L_134)
.L_134:
        /*0068*/ 	.word	0x00000008
.L_135:


//--------------------- .nv.info._Z16initRandomStatesP17curandStateXORWOWmi --------------------------
	.section	.nv.info._Z16initRandomStatesP17curandStateXORWOWmi,"",@"SHT_CUDA_INFO"
	.sectionflags	@""
	.align	4


	//----- nvinfo : EIATTR_CUDA_API_VERSION
	.align		4
        /*0000*/ 	.byte	0x04, 0x37
        /*0002*/ 	.short	(.L_137 - .L_136)
.L_136:
        /*0004*/ 	.word	0x00000082


	//----- nvinfo : EIATTR_KPARAM_INFO
	.align		4
.L_137:
        /*0008*/ 	.byte	0x04, 0x17
        /*000a*/ 	.short	(.L_139 - .L_138)
.L_138:
        /*000c*/ 	.word	0x00000000
        /*0010*/ 	.short	0x0002
        /*0012*/ 	.short	0x0010
        /*0014*/ 	.byte	0x00, 0xf0, 0x11, 0x00


	//----- nvinfo : EIATTR_KPARAM_INFO
	.align		4
.L_139:
        /*0018*/ 	.byte	0x04, 0x17
        /*001a*/ 	.short	(.L_141 - .L_140)
.L_140:
        /*001c*/ 	.word	0x00000000
        /*0020*/ 	.short	0x0001
        /*0022*/ 	.short	0x0008
        /*0024*/ 	.byte	0x00, 0xf0, 0x21, 0x00


	//----- nvinfo : EIATTR_KPARAM_INFO
	.align		4
.L_141:
        /*0028*/ 	.byte	0x04, 0x17
        /*002a*/ 	.short	(.L_143 - .L_142)
.L_142:
        /*002c*/ 	.word	0x00000000
        /*0030*/ 	.short	0x0000
        /*0032*/ 	.short	0x0000
        /*0034*/ 	.byte	0x00, 0xf5, 0x21, 0x00


	//----- nvinfo : EIATTR_SPARSE_MMA_MASK
	.align		4
.L_143:
        /*0038*/ 	.byte	0x03, 0x50
        /*003a*/ 	.short	0x0000


	//----- nvinfo : EIATTR_MAXREG_COUNT
	.align		4
        /*003c*/ 	.byte	0x03, 0x1b
        /*003e*/ 	.short	0x00ff


	//----- nvinfo : EIATTR_MERCURY_ISA_VERSION
	.align		4
        /*0040*/ 	.byte	0x03, 0x5f
        /*0042*/ 	.short	0x0101


	//----- nvinfo : EIATTR_VRC_CTA_INIT_COUNT
	.align		4
        /*0044*/ 	.byte	0x02, 0x4a
	.zero		1
	.zero		1


	//----- nvinfo : EIATTR_EXIT_INSTR_OFFSETS
	.align		4
        /*0048*/ 	.byte	0x04, 0x1c
        /*004a*/ 	.short	(.L_145 - .L_144)


	//   ....[0]....
.L_144:
        /*004c*/ 	.word	0x00000070


	//   ....[1]....
        /*0050*/ 	.word	0x00000f00


	//----- nvinfo : EIATTR_CRS_STACK_SIZE
	.align		4
.L_145:
        /*0054*/ 	.byte	0x04, 0x1e
        /*0056*/ 	.short	(.L_147 - .L_146)
.L_146:
        /*0058*/ 	.word	0x00000000


	//----- nvinfo : EIATTR_CBANK_PARAM_SIZE
	.align		4
.L_147:
        /*005c*/ 	.byte	0x03, 0x19
        /*005e*/ 	.short	0x0014


	//----- nvinfo : EIATTR_PARAM_CBANK
	.align		4
        /*0060*/ 	.byte	0x04, 0x0a
        /*0062*/ 	.short	(.L_149 - .L_148)
	.align		4
.L_148:
        /*0064*/ 	.word	index@(.nv.constant0._Z16initRandomStatesP17curandStateXORWOWmi)
        /*0068*/ 	.short	0x0380
        /*006a*/ 	.short	0x0014


	//----- nvinfo : EIATTR_SW_WAR
	.align		4
.L_149:
        /*006c*/ 	.byte	0x04, 0x36
        /*006e*/ 	.short	(.L_151 - .L_150)
.L_150:
        /*0070*/ 	.word	0x00000008
.L_151:


//--------------------- .nv.callgraph             --------------------------
	.section	.nv.callgraph,"",@"SHT_CUDA_CALLGRAPH"
	.align	4
	.sectionentsize	8
	.align		4
        /*0000*/ 	.word	0x00000000
	.align		4
        /*0004*/ 	.word	0xffffffff
	.align		4
        /*0008*/ 	.word	0x00000000
	.align		4
        /*000c*/ 	.word	0xfffffffe
	.align		4
        /*0010*/ 	.word	0x00000000
	.align		4
        /*0014*/ 	.word	0xfffffffd
	.align		4
        /*0018*/ 	.word	0x00000000
	.align		4
        /*001c*/ 	.word	0xfffffffc


//--------------------- .nv.constant4             --------------------------
	.section	.nv.constant4,"a",@progbits
	.align	8
	.align		8
.nv.constant4:
        /*0000*/ 	.dword	precalc_xorwow_matrix
	.align		8
        /*0008*/ 	.dword	precalc_xorwow_offset_matrix
	.align		8
        /*0010*/ 	.dword	mrg32k3aM1
	.align		8
        /*0018*/ 	.dword	mrg32k3aM2
	.align		8
        /*0020*/ 	.dword	mrg32k3aM1SubSeq
	.align		8
        /*0028*/ 	.dword	mrg32k3aM2SubSeq
	.align		8
        /*0030*/ 	.dword	mrg32k3aM1Seq
	.align		8
        /*0038*/ 	.dword	mrg32k3aM2Seq
	.align		8
        /*0040*/ 	.dword	__cudart_i2opi_f


//--------------------- .nv.constant3             --------------------------
	.section	.nv.constant3,"a",@progbits
	.align	8
.nv.constant3:
	.type		__cr_lgamma_table,@object
	.size		__cr_lgamma_table,(.L_8 - __cr_lgamma_table)
__cr_lgamma_table:
        /*0000*/ 	.byte	0x00, 0x00, 0x00, 0x00, 0x00, 0x00, 0x00, 0x00, 0x00, 0x00, 0x00, 0x00, 0x00, 0x00, 0x00, 0x00
        /*0010*/ 	.byte	0xef, 0x39, 0xfa, 0xfe, 0x42, 0x2e, 0xe6, 0x3f, 0x02, 0x20, 0x2a, 0xfa, 0x0b, 0xab, 0xfc, 0x3f
        /*0020*/ 	.byte	0xf9, 0x2c, 0x92, 0x7c, 0xa7, 0x6c, 0x09, 0x40, 0xc9, 0x79, 0x44, 0x3c, 0x64, 0x26, 0x13, 0x40
        /*0030*/ 	.byte	0xca, 0x01, 0xcf, 0x3a, 0x27, 0x51, 0x1a, 0x40, 0x30, 0xcc, 0x2d, 0xf3, 0xe1, 0x0c, 0x21, 0x40
        /*0040*/ 	.byte	0x0d, 0xb7, 0xfc, 0x82, 0x8e, 0x35, 0x25, 0x40
.L_8:


//--------------------- .text._Z21calculatePayoffSharedPfS_fi --------------------------
	.section	.text._Z21calculatePayoffSharedPfS_fi,"ax",@progbits
	.align	128
        .global         _Z21calculatePayoffSharedPfS_fi
        .type           _Z21calculatePayoffSharedPfS_fi,@function
        .size           _Z21calculatePayoffSharedPfS_fi,(.L_x_39 - _Z21calculatePayoffSharedPfS_fi)
        .other          _Z21calculatePayoffSharedPfS_fi,@"STO_CUDA_ENTRY STV_DEFAULT"
_Z21calculatePayoffSharedPfS_fi:
.text._Z21calculatePayoffSharedPfS_fi:
[----:B------:R-:W-:Y:S01]  /*0000*/  LDC R1, c[0x0][0x37c] ;  /* 0x0000df00ff017b82 */ /* 0x000fe20000000800 */
[----:B------:R-:W0:Y:S07]  /*0010*/  S2R R7, SR_TID.X ;  /* 0x0000000000077919 */ /* 0x000e2e0000002100 */
[----:B------:R-:W0:Y:S01]  /*0020*/  S2UR UR4, SR_CTAID.X ;  /* 0x00000000000479c3 */ /* 0x000e220000002500 */
[----:B------:R-:W1:Y:S01]  /*0030*/  LDCU UR5, c[0x0][0x394] ;  /* 0x00007280ff0577ac */ /* 0x000e620008000800 */
[----:B------:R-:W2:Y:S06]  /*0040*/  LDCU.64 UR6, c[0x0][0x358] ;  /* 0x00006b00ff0677ac */ /* 0x000eac0008000a00 */
[----:B------:R-:W0:Y:S02]  /*0050*/  LDC R0, c[0x0][0x360] ;  /* 0x0000d800ff007b82 */ /* 0x000e240000000800 */
[----:B0-----:R-:W-:-:S05]  /*0060*/  IMAD R5, R0, UR4, R7 ;  /* 0x0000000400057c24 */ /* 0x001fca000f8e0207 */
[----:B-1----:R-:W-:-:S13]  /*0070*/  ISETP.GE.AND P1, PT, R5, UR5, PT ;  /* 0x0000000505007c0c */ /* 0x002fda000bf26270 */
[----:B------:R-:W0:Y:S02]  /*0080*/  @!P1 LDC.64 R2, c[0x0][0x380] ;  /* 0x0000e000ff029b82 */ /* 0x000e240000000a00 */
[----:B0-----:R-:W-:-:S06]  /*0090*/  @!P1 IMAD.WIDE R2, R5, 0x4, R2 ;  /* 0x0000000405029825 */ /* 0x001fcc00078e0202 */
[----:B------:R-:W0:Y:S01]  /*00a0*/  S2UR UR5, SR_CgaCtaId ;  /* 0x00000000000579c3 */ /* 0x000e220000008800 */
[----:B--2---:R-:W2:Y:S01]  /*00b0*/  @!P1 LDG.E R2, desc[UR6][R2.64] ;  /* 0x0000000602029981 */ /* 0x004ea2000c1e1900 */
[----:B------:R-:W-:Y:S01]  /*00c0*/  UMOV UR4, 0x400 ;  /* 0x0000040000047882 */ /* 0x000fe20000000000 */
[----:B------:R-:W-:-:S05]  /*00d0*/  ISETP.GE.U32.AND P0, PT, R0, 0x2, PT ;  /* 0x000000020000780c */ /* 0x000fca0003f06070 */
[----:B------:R-:W2:Y:S01]  /*00e0*/  @!P1 LDC R5, c[0x0][0x390] ;  /* 0x0000e400ff059b82 */ /* 0x000ea20000000800 */
[----:B------:R-:W-:Y:S01]  /*00f0*/  IMAD.MOV.U32 R4, RZ, RZ, RZ ;  /* 0x000000ffff047224 */ /* 0x000fe200078e00ff */
[----:B0-----:R-:W-:Y:S01]  /*0100*/  ULEA UR4, UR5, UR4, 0x18 ;  /* 0x0000000405047291 */ /* 0x001fe2000f8ec0ff */
[----:B--2---:R-:W-:-:S05]  /*0110*/  @!P1 FADD R5, R2, -R5 ;  /* 0x8000000502059221 */ /* 0x004fca0000000000 */
[----:B------:R-:W-:Y:S02]  /*0120*/  @!P1 FMNMX R4, RZ, R5, !PT ;  /* 0x00000005ff049209 */ /* 0x000fe40007800000 */
[C---:B------:R-:W-:Y:S02]  /*0130*/  LEA R5, R7.reuse, UR4, 0x2 ;  /* 0x0000000407057c11 */ /* 0x040fe4000f8e10ff */
[----:B------:R-:W-:-:S03]  /*0140*/  ISETP.NE.AND P1, PT, R7, RZ, PT ;  /* 0x000000ff0700720c */ /* 0x000fc60003f25270 */
[----:B------:R0:W-:Y:S01]  /*0150*/  STS [R5], R4 ;  /* 0x0000000405007388 */ /* 0x0001e20000000800 */
[----:B------:R-:W-:Y:S06]  /*0160*/  BAR.SYNC.DEFER_BLOCKING 0x0 ;  /* 0x0000000000007b1d */ /* 0x000fec0000010000 */
[----:B------:R-:W-:Y:S05]  /*0170*/  @!P0 BRA `(.L_x_0) ;  /* 0x00000000002c8947 */ /* 0x000fea0003800000 */
.L_x_1:
[----:B------:R-:W-:-:S04]  /*0180*/  SHF.R.U32.HI R6, RZ, 0x1, R0 ;  /* 0x00000001ff067819 */ /* 0x000fc80000011600 */
[----:B------:R-:W-:-:S13]  /*0190*/  ISETP.GE.U32.AND P0, PT, R7, R6, PT ;  /* 0x000000060700720c */ /* 0x000fda0003f06070 */
[----:B------:R-:W-:Y:S01]  /*01a0*/  @!P0 IMAD R2, R6, 0x4, R5 ;  /* 0x0000000406028824 */ /* 0x000fe200078e0205 */
[----:B------:R-:W-:Y:S05]  /*01b0*/  @!P0 LDS R3, [R5] ;  /* 0x0000000005038984 */ /* 0x000fea0000000800 */
[----:B------:R-:W0:Y:S02]  /*01c0*/  @!P0 LDS R2, [R2] ;  /* 0x0000000002028984 */ /* 0x000e240000000800 */
[----:B0-----:R-:W-:-:S05]  /*01d0*/  @!P0 FADD R4, R2, R3 ;  /* 0x0000000302048221 */ /* 0x001fca0000000000 */
[----:B------:R1:W-:Y:S01]  /*01e0*/  @!P0 STS [R5], R4 ;  /* 0x0000000405008388 */ /* 0x0003e20000000800 */
[----:B------:R-:W-:Y:S01]  /*01f0*/  BAR.SYNC.DEFER_BLOCKING 0x0 ;  /* 0x0000000000007b1d */ /* 0x000fe20000010000 */
[----:B------:R-:W-:Y:S01]  /*0200*/  ISETP.GT.U32.AND P0, PT, R0, 0x3, PT ;  /* 0x000000030000780c */ /* 0x000fe20003f04070 */
[----:B------:R-:W-:-:S12]  /*0210*/  IMAD.MOV.U32 R0, RZ, RZ, R6 ;  /* 0x000000ffff007224 */ /* 0x000fd800078e0006 */
[----:B-1----:R-:W-:Y:S05]  /*0220*/  @P0 BRA `(.L_x_1) ;  /* 0xfffffffc00d40947 */ /* 0x002fea000383ffff */
.L_x_0:
[----:B------:R-:W-:Y:S05]  /*0230*/  @P1 EXIT ;  /* 0x000000000000194d */ /* 0x000fea0003800000 */
[----:B------:R-:W1:Y:S01]  /*0240*/  S2UR UR5, SR_CgaCtaId ;  /* 0x00000000000579c3 */ /* 0x000e620000008800 */
[----:B------:R-:W-:-:S07]  /*0250*/  UMOV UR4, 0x400 ;  /* 0x0000040000047882 */ /* 0x000fce0000000000 */
[----:B------:R-:W2:Y:S01]  /*0260*/  LDC.64 R2, c[0x0][0x388] ;  /* 0x0000e200ff027b82 */ /* 0x000ea20000000a00 */
[----:B-1----:R-:W-:-:S09]  /*0270*/  ULEA UR4, UR5, UR4, 0x18 ;  /* 0x0000000405047291 */ /* 0x002fd2000f8ec0ff */
[----:B0-----:R-:W2:Y:S04]  /*0280*/  LDS R5, [UR4] ;  /* 0x00000004ff057984 */ /* 0x001ea80008000800 */
[----:B--2---:R-:W-:Y:S01]  /*0290*/  REDG.E.ADD.F32.FTZ.RN.STRONG.GPU desc[UR6][R2.64], R5 ;  /* 0x00000005020079a6 */ /* 0x004fe2000c12f306 */
[----:B------:R-:W-:Y:S05]  /*02a0*/  EXIT ;  /* 0x000000000000794d */ /* 0x000fea0003800000 */
.L_x_2:
[----:B------:R-:W-:-:S00]  /*02b0*/  BRA `(.L_x_2) ;  /* 0xfffffffc00fc7947 */ /* 0x000fc0000383ffff */
[----:B------:R-:W-:-:S00]  /*02c0*/  NOP ;  /* 0x0000000000007918 */ /* 0x000fc00000000000 */
        /* <DEDUP_REMOVED lines=11> */
.L_x_39:


//--------------------- .text._Z15calculatePayoffPfS_fi --------------------------
	.section	.text._Z15calculatePayoffPfS_fi,"ax",@progbits
	.align	128
        .global         _Z15calculatePayoffPfS_fi
        .type           _Z15calculatePayoffPfS_fi,@function
        .size           _Z15calculatePayoffPfS_fi,(.L_x_40 - _Z15calculatePayoffPfS_fi)
        .other          _Z15calculatePayoffPfS_fi,@"STO_CUDA_ENTRY STV_DEFAULT"
_Z15calculatePayoffPfS_fi:
.text._Z15calculatePayoffPfS_fi:
[----:B------:R-:W-:Y:S01]  /*0000*/  LDC R1, c[0x0][0x37c] ;  /* 0x0000df00ff017b82 */ /* 0x000fe20000000800 */
[----:B------:R-:W0:Y:S01]  /*0010*/  S2R R7, SR_CTAID.X ;  /* 0x0000000000077919 */ /* 0x000e220000002500 */
[----:B------:R-:W0:Y:S01]  /*0020*/  LDCU UR4, c[0x0][0x360] ;  /* 0x00006c00ff0477ac */ /* 0x000e220008000800 */
[----:B------:R-:W0:Y:S01]  /*0030*/  S2R R0, SR_TID.X ;  /* 0x0000000000007919 */ /* 0x000e220000002100 */
[----:B------:R-:W1:Y:S01]  /*0040*/  LDCU UR5, c[0x0][0x394] ;  /* 0x00007280ff0577ac */ /* 0x000e620008000800 */
[----:B0-----:R-:W-:-:S05]  /*0050*/  IMAD R7, R7, UR4, R0 ;  /* 0x0000000407077c24 */ /* 0x001fca000f8e0200 */
[----:B-1----:R-:W-:-:S13]  /*0060*/  ISETP.GE.AND P0, PT, R7, UR5, PT ;  /* 0x0000000507007c0c */ /* 0x002fda000bf06270 */
[----:B------:R-:W-:Y:S05]  /*0070*/  @P0 EXIT ;  /* 0x000000000000094d */ /* 0x000fea0003800000 */
[----:B------:R-:W0:Y:S01]  /*0080*/  LDC.64 R2, c[0x0][0x380] ;  /* 0x0000e000ff027b82 */ /* 0x000e220000000a00 */
[----:B------:R-:W1:Y:S01]  /*0090*/  LDCU.64 UR4, c[0x0][0x358] ;  /* 0x00006b00ff0477ac */ /* 0x000e620008000a00 */
[----:B------:R-:W2:Y:S06]  /*00a0*/  LDCU UR6, c[0x0][0x390] ;  /* 0x00007200ff0677ac */ /* 0x000eac0008000800 */
[----:B------:R-:W3:Y:S01]  /*00b0*/  LDC.64 R4, c[0x0][0x388] ;  /* 0x0000e200ff047b82 */ /* 0x000ee20000000a00 */
[----:B0-----:R-:W-:-:S06]  /*00c0*/  IMAD.WIDE R2, R7, 0x4, R2 ;  /* 0x0000000407027825 */ /* 0x001fcc00078e0202 */
[----:B-1----:R-:W2:Y:S01]  /*00d0*/  LDG.E R2, desc[UR4][R2.64] ;  /* 0x0000000402027981 */ /* 0x002ea2000c1e1900 */
[----:B---3--:R-:W-:-:S04]  /*00e0*/  IMAD.WIDE R4, R7, 0x4, R4 ;  /* 0x0000000407047825 */ /* 0x008fc800078e0204 */
[----:B--2---:R-:W-:-:S05]  /*00f0*/  FADD R0, R2, -UR6 ;  /* 0x8000000602007e21 */ /* 0x004fca0008000000 */
[----:B------:R-:W-:-:S05]  /*0100*/  FMNMX R7, RZ, R0, !PT ;  /* 0x00000000ff077209 */ /* 0x000fca0007800000 */
[----:B------:R-:W-:Y:S01]  /*0110*/  STG.E desc[UR4][R4.64], R7 ;  /* 0x0000000704007986 */ /* 0x000fe2000c101904 */
[----:B------:R-:W-:Y:S05]  /*0120*/  EXIT ;  /* 0x000000000000794d */ /* 0x000fea0003800000 */
.L_x_3:
        /* <DEDUP_REMOVED lines=13> */
.L_x_40:


//--------------------- .text._Z18simulateStockPathsP17curandStateXORWOWPfffffi --------------------------
	.section	.text._Z18simulateStockPathsP17curandStateXORWOWPfffffi,"ax",@progbits
	.align	128
        .global         _Z18simulateStockPathsP17curandStateXORWOWPfffffi
        .type           _Z18simulateStockPathsP17curandStateXORWOWPfffffi,@function
        .size           _Z18simulateStockPathsP17curandStateXORWOWPfffffi,(.L_x_37 - _Z18simulateStockPathsP17curandStateXORWOWPfffffi)
        .other          _Z18simulateStockPathsP17curandStateXORWOWPfffffi,@"STO_CUDA_ENTRY STV_DEFAULT"
_Z18simulateStockPathsP17curandStateXORWOWPfffffi:
.text._Z18simulateStockPathsP17curandStateXORWOWPfffffi:
[----:B------:R-:W-:Y:S01]  /*0000*/  LDC R1, c[0x0][0x37c] ;  /* 0x0000df00ff017b82 */ /* 0x000fe20000000800 */
[----:B------:R-:W0:Y:S07]  /*0010*/  S2R R3, SR_TID.X ;  /* 0x0000000000037919 */ /* 0x000e2e0000002100 */
[----:B------:R-:W0:Y:S01]  /*0020*/  S2UR UR4, SR_CTAID.X ;  /* 0x00000000000479c3 */ /* 0x000e220000002500 */
[----:B------:R-:W1:Y:S07]  /*0030*/  LDCU UR5, c[0x0][0x3a0] ;  /* 0x00007400ff0577ac */ /* 0x000e6e0008000800 */
[----:B------:R-:W0:Y:S02]  /*0040*/  LDC R2, c[0x0][0x360] ;  /* 0x0000d800ff027b82 */ /* 0x000e240000000800 */
[----:B0-----:R-:W-:-:S05]  /*0050*/  IMAD R2, R2, UR4, R3 ;  /* 0x0000000402027c24 */ /* 0x001fca000f8e0203 */
[----:B-1----:R-:W-:-:S13]  /*0060*/  ISETP.GE.AND P0, PT, R2, UR5, PT ;  /* 0x0000000502007c0c */ /* 0x002fda000bf06270 */
[----:B------:R-:W-:Y:S05]  /*0070*/  @P0 EXIT ;  /* 0x000000000000094d */ /* 0x000fea0003800000 */
[----:B------:R-:W0:Y:S01]  /*0080*/  LDC.64 R4, c[0x0][0x380] ;  /* 0x0000e000ff047b82 */ /* 0x000e220000000a00 */
[----:B------:R-:W1:Y:S01]  /*0090*/  LDCU.64 UR6, c[0x0][0x358] ;  /* 0x00006b00ff0677ac */ /* 0x000e620008000a00 */
[----:B0-----:R-:W-:-:S05]  /*00a0*/  IMAD.WIDE R4, R2, 0x30, R4 ;  /* 0x0000003002047825 */ /* 0x001fca00078e0204 */
[----:B-1----:R-:W2:Y:S04]  /*00b0*/  LDG.E.64 R12, desc[UR6][R4.64] ;  /* 0x00000006040c7981 */ /* 0x002ea8000c1e1b00 */
[----:B------:R-:W3:Y:S04]  /*00c0*/  LDG.E.64 R6, desc[UR6][R4.64+0x10] ;  /* 0x0000100604067981 */ /* 0x000ee8000c1e1b00 */
[----:B------:R-:W4:Y:S01]  /*00d0*/  LDG.E.64 R8, desc[UR6][R4.64+0x8] ;  /* 0x0000080604087981 */ /* 0x000f22000c1e1b00 */
[----:B------:R-:W-:Y:S01]  /*00e0*/  UMOV UR4, 0x54442d18 ;  /* 0x54442d1800047882 */ /* 0x000fe20000000000 */
[----:B------:R-:W-:Y:S01]  /*00f0*/  UMOV UR5, 0x401921fb ;  /* 0x401921fb00057882 */ /* 0x000fe20000000000 */
[----:B------:R-:W-:Y:S01]  /*0100*/  BSSY.RECONVERGENT B0, `(.L_x_4) ;  /* 0x000009e000007945 */ /* 0x000fe20003800200 */
[----:B--2---:R-:W-:-:S04]  /*0110*/  SHF.R.U32.HI R0, RZ, 0x2, R13 ;  /* 0x00000002ff007819 */ /* 0x004fc8000001160d */
[----:B------:R-:W-:Y:S01]  /*0120*/  LOP3.LUT R0, R0, R13, RZ, 0x3c, !PT ;  /* 0x0000000d00007212 */ /* 0x000fe200078e3cff */
[----:B---3--:R-:W-:Y:S02]  /*0130*/  IMAD.SHL.U32 R3, R7, 0x10, RZ ;  /* 0x0000001007037824 */ /* 0x008fe400078e00ff */
[----:B------:R-:W-:Y:S01]  /*0140*/  HFMA2 R13, -RZ, RZ, 0.1171875, 0 ;  /* 0x2f800000ff0d7431 */ /* 0x000fe200000001ff */
[----:B------:R-:W-:Y:S01]  /*0150*/  STG.E.64 desc[UR6][R4.64+0x8], R6 ;  /* 0x0000080604007986 */ /* 0x000fe2000c101b06 */
[----:B------:R-:W-:-:S05]  /*0160*/  IMAD.SHL.U32 R10, R0, 0x2, RZ ;  /* 0x00000002000a7824 */ /* 0x000fca00078e00ff */
[----:B------:R-:W-:Y:S02]  /*0170*/  LOP3.LUT R10, R0, R10, R3, 0x96, !PT ;  /* 0x0000000a000a7212 */ /* 0x000fe400078e9603 */
[----:B----4-:R-:W-:Y:S02]  /*0180*/  SHF.R.U32.HI R3, RZ, 0x2, R8 ;  /* 0x00000002ff037819 */ /* 0x010fe40000011608 */
[----:B------:R-:W-:Y:S02]  /*0190*/  LOP3.LUT R10, R10, R7, RZ, 0x3c, !PT ;  /* 0x000000070a0a7212 */ /* 0x000fe400078e3cff */
[----:B------:R-:W-:Y:S02]  /*01a0*/  LOP3.LUT R3, R3, R8, RZ, 0x3c, !PT ;  /* 0x0000000803037212 */ /* 0x000fe400078e3cff */
[----:B------:R-:W-:Y:S01]  /*01b0*/  IADD3 R0, PT, PT, R12, 0x587c5, R10 ;  /* 0x000587c50c007810 */ /* 0x000fe20007ffe00a */
[----:B------:R-:W-:Y:S02]  /*01c0*/  IMAD.SHL.U32 R8, R10, 0x10, RZ ;  /* 0x000000100a087824 */ /* 0x000fe400078e00ff */
[----:B------:R-:W-:Y:S01]  /*01d0*/  IMAD.SHL.U32 R11, R3, 0x2, RZ ;  /* 0x00000002030b7824 */ /* 0x000fe200078e00ff */
[----:B------:R-:W-:-:S04]  /*01e0*/  I2FP.F32.U32 R0, R0 ;  /* 0x0000000000007245 */ /* 0x000fc80000201000 */
[----:B------:R-:W-:Y:S01]  /*01f0*/  LOP3.LUT R11, R3, R11, R8, 0x96, !PT ;  /* 0x0000000b030b7212 */ /* 0x000fe200078e9608 */
[----:B------:R-:W-:Y:S01]  /*0200*/  FFMA R0, R0, R13, 1.1641532182693481445e-10 ;  /* 0x2f00000000007423 */ /* 0x000fe2000000000d */
[----:B------:R-:W-:Y:S02]  /*0210*/  IADD3 R8, PT, PT, R12, 0xb0f8a, RZ ;  /* 0x000b0f8a0c087810 */ /* 0x000fe40007ffe0ff */
[----:B------:R-:W-:Y:S02]  /*0220*/  LOP3.LUT R11, R11, R10, RZ, 0x3c, !PT ;  /* 0x0000000a0b0b7212 */ /* 0x000fe400078e3cff */
[----:B------:R-:W-:Y:S01]  /*0230*/  FSETP.GEU.AND P0, PT, R0, 1.175494350822287508e-38, PT ;  /* 0x008000000000780b */ /* 0x000fe20003f0e000 */
[----:B------:R-:W-:Y:S02]  /*0240*/  STG.E.64 desc[UR6][R4.64], R8 ;  /* 0x0000000804007986 */ /* 0x000fe4000c101b06 */
[----:B------:R-:W-:Y:S01]  /*0250*/  IMAD.IADD R3, R11, 0x1, R8 ;  /* 0x000000010b037824 */ /* 0x000fe200078e0208 */
[----:B------:R-:W-:Y:S01]  /*0260*/  FSEL R14, RZ, -23, P0 ;  /* 0xc1b80000ff0e7808 */ /* 0x000fe20000000000 */
[----:B------:R0:W-:Y:S03]  /*0270*/  STG.E.64 desc[UR6][R4.64+0x10], R10 ;  /* 0x0000100a04007986 */ /* 0x0001e6000c101b06 */
[----:B------:R-:W-:-:S05]  /*0280*/  I2FP.F32.U32 R3, R3 ;  /* 0x0000000300037245 */ /* 0x000fca0000201000 */
[----:B------:R-:W-:Y:S01]  /*0290*/  @!P0 FMUL R0, R0, 8388608 ;  /* 0x4b00000000008820 */ /* 0x000fe20000400000 */
[----:B------:R-:W-:Y:S01]  /*02a0*/  FFMA R13, R3, R13, 1.1641532182693481445e-10 ;  /* 0x2f000000030d7423 */ /* 0x000fe2000000000d */
[----:B------:R-:W-:Y:S02]  /*02b0*/  IMAD.MOV.U32 R3, RZ, RZ, 0x3e055027 ;  /* 0x3e055027ff037424 */ /* 0x000fe400078e00ff */
[C---:B------:R-:W-:Y:S01]  /*02c0*/  VIADD R15, R0.reuse, 0xc0d55555 ;  /* 0xc0d55555000f7836 */ /* 0x040fe20000000000 */
[----:B------:R-:W1:Y:S01]  /*02d0*/  F2F.F64.F32 R16, R13 ;  /* 0x0000000d00107310 */ /* 0x000e620000201800 */
[----:B------:R-:W-:-:S03]  /*02e0*/  ISETP.GT.U32.AND P0, PT, R0, 0x7f7fffff, PT ;  /* 0x7f7fffff0000780c */ /* 0x000fc60003f04070 */
[----:B------:R-:W-:-:S04]  /*02f0*/  LOP3.LUT R15, R15, 0xff800000, RZ, 0xc0, !PT ;  /* 0xff8000000f0f7812 */ /* 0x000fc800078ec0ff */
[-C--:B------:R-:W-:Y:S02]  /*0300*/  IADD3 R12, PT, PT, R0, -R15.reuse, RZ ;  /* 0x8000000f000c7210 */ /* 0x080fe40007ffe0ff */
[----:B------:R-:W-:-:S03]  /*0310*/  I2FP.F32.S32 R15, R15 ;  /* 0x0000000f000f7245 */ /* 0x000fc60000201400 */
[----:B------:R-:W-:Y:S01]  /*0320*/  FADD R12, R12, -1 ;  /* 0xbf8000000c0c7421 */ /* 0x000fe20000000000 */
[----:B-1----:R-:W-:Y:S01]  /*0330*/  DMUL R16, R16, UR4 ;  /* 0x0000000410107c28 */ /* 0x002fe20008000000 */
[----:B------:R-:W-:Y:S02]  /*0340*/  FFMA R14, R15, 1.1920928955078125e-07, R14 ;  /* 0x340000000f0e7823 */ /* 0x000fe4000000000e */
[----:B------:R-:W-:-:S04]  /*0350*/  FFMA R3, R12, -R3, 0.14084610342979431152 ;  /* 0x3e1039f60c037423 */ /* 0x000fc80000000803 */
[C---:B------:R-:W-:Y:S02]  /*0360*/  FFMA R19, R12.reuse, R3, -0.12148627638816833496 ;  /* 0xbdf8cdcc0c137423 */ /* 0x040fe40000000003 */
[----:B------:R1:W2:Y:S02]  /*0370*/  F2F.F32.F64 R3, R16 ;  /* 0x0000001000037310 */ /* 0x0002a40000301000 */
[----:B------:R-:W-:-:S04]  /*0380*/  FFMA R19, R12, R19, 0.13980610668659210205 ;  /* 0x3e0f29550c137423 */ /* 0x000fc80000000013 */
[----:B------:R-:W-:-:S04]  /*0390*/  FFMA R19, R12, R19, -0.16684235632419586182 ;  /* 0xbe2ad8b90c137423 */ /* 0x000fc80000000013 */
[----:B------:R-:W-:Y:S01]  /*03a0*/  FFMA R19, R12, R19, 0.20012299716472625732 ;  /* 0x3e4ced0b0c137423 */ /* 0x000fe20000000013 */
[----:B-1----:R-:W-:-:S03]  /*03b0*/  IMAD.MOV.U32 R17, RZ, RZ, 0x7f800000 ;  /* 0x7f800000ff117424 */ /* 0x002fc600078e00ff */
[C---:B------:R-:W-:Y:S01]  /*03c0*/  FFMA R19, R12.reuse, R19, -0.24999669194221496582 ;  /* 0xbe7fff220c137423 */ /* 0x040fe20000000013 */
[C---:B--2---:R-:W-:Y:S01]  /*03d0*/  FMUL R13, R3.reuse, 0.63661974668502807617 ;  /* 0x3f22f983030d7820 */ /* 0x044fe20000400000 */
[----:B------:R-:W-:Y:S02]  /*03e0*/  FSETP.GE.AND P1, PT, |R3|, 105615, PT ;  /* 0x47ce47800300780b */ /* 0x000fe40003f26200 */
[----:B------:R-:W-:-:S03]  /*03f0*/  FFMA R19, R12, R19, 0.33333182334899902344 ;  /* 0x3eaaaa780c137423 */ /* 0x000fc60000000013 */
[----:B------:R-:W1:Y:S01]  /*0400*/  F2I.NTZ R13, R13 ;  /* 0x0000000d000d7305 */ /* 0x000e620000203100 */
[----:B------:R-:W-:-:S04]  /*0410*/  FFMA R19, R12, R19, -0.5 ;  /* 0xbf0000000c137423 */ /* 0x000fc80000000013 */
[----:B------:R-:W-:-:S04]  /*0420*/  FMUL R19, R12, R19 ;  /* 0x000000130c137220 */ /* 0x000fc80000400000 */
[----:B------:R-:W-:-:S04]  /*0430*/  FFMA R19, R12, R19, R12 ;  /* 0x000000130c137223 */ /* 0x000fc8000000000c */
[----:B------:R-:W-:Y:S01]  /*0440*/  FFMA R14, R14, 0.69314718246459960938, R19 ;  /* 0x3f3172180e0e7823 */ /* 0x000fe20000000013 */
[C---:B------:R-:W-:Y:S01]  /*0450*/  @P0 FFMA R14, R0.reuse, R17, +INF ;  /* 0x7f800000000e0423 */ /* 0x040fe20000000011 */
[----:B-1----:R-:W-:Y:S02]  /*0460*/  I2FP.F32.S32 R12, R13 ;  /* 0x0000000d000c7245 */ /* 0x002fe40000201400 */
[----:B------:R-:W-:Y:S01]  /*0470*/  FSETP.NEU.AND P0, PT, R0, RZ, PT ;  /* 0x000000ff0000720b */ /* 0x000fe20003f0d000 */
[----:B------:R-:W-:Y:S02]  /*0480*/  FMUL R14, R14, -2 ;  /* 0xc00000000e0e7820 */ /* 0x000fe40000400000 */
[----:B------:R-:W-:-:S03]  /*0490*/  FFMA R15, R12, -1.5707962512969970703, R3 ;  /* 0xbfc90fda0c0f7823 */ /* 0x000fc60000000003 */
[----:B0-----:R-:W-:Y:S01]  /*04a0*/  FSEL R4, R14, +INF , P0 ;  /* 0x7f8000000e047808 */ /* 0x001fe20000000000 */
[----:B------:R-:W-:-:S04]  /*04b0*/  FFMA R15, R12, -7.5497894158615963534e-08, R15 ;  /* 0xb3a221680c0f7823 */ /* 0x000fc8000000000f */
[----:B------:R-:W-:Y:S01]  /*04c0*/  FFMA R0, R12, -5.3903029534742383927e-15, R15 ;  /* 0xa7c234c50c007823 */ /* 0x000fe2000000000f */
[----:B------:R-:W-:Y:S06]  /*04d0*/  @!P1 BRA `(.L_x_5) ;  /* 0x0000000400809947 */ /* 0x000fec0003800000 */
[----:B------:R-:W-:-:S13]  /*04e0*/  FSETP.NEU.AND P0, PT, |R3|, +INF , PT ;  /* 0x7f8000000300780b */ /* 0x000fda0003f0d200 */
[----:B------:R-:W-:Y:S01]  /*04f0*/  @!P0 FMUL R0, RZ, R3 ;  /* 0x00000003ff008220 */ /* 0x000fe20000400000 */
[----:B------:R-:W-:Y:S01]  /*0500*/  @!P0 MOV R13, RZ ;  /* 0x000000ff000d8202 */ /* 0x000fe20000000f00 */
[----:B------:R-:W-:Y:S06]  /*0510*/  @!P0 BRA `(.L_x_5) ;  /* 0x0000000400708947 */ /* 0x000fec0003800000 */
[----:B------:R-:W-:Y:S01]  /*0520*/  IMAD.SHL.U32 R5, R3, 0x100, RZ ;  /* 0x0000010003057824 */ /* 0x000fe200078e00ff */
[----:B------:R-:W-:Y:S01]  /*0530*/  MOV R10, RZ ;  /* 0x000000ff000a7202 */ /* 0x000fe20000000f00 */
[----:B------:R-:W-:Y:S01]  /*0540*/  IMAD.MOV.U32 R0, RZ, RZ, RZ ;  /* 0x000000ffff007224 */ /* 0x000fe200078e00ff */
[----:B------:R-:W0:Y:S02]  /*0550*/  LDCU.64 UR8, c[0x4][0x40] ;  /* 0x01000800ff0877ac */ /* 0x000e240008000a00 */
[----:B------:R-:W-:Y:S01]  /*0560*/  LOP3.LUT R5, R5, 0x80000000, RZ, 0xfc, !PT ;  /* 0x8000000005057812 */ /* 0x000fe200078efcff */
[----:B------:R-:W-:Y:S01]  /*0570*/  UMOV UR5, URZ ;  /* 0x000000ff00057c82 */ /* 0x000fe20008000000 */
[----:B------:R-:W-:-:S05]  /*0580*/  UMOV UR4, URZ ;  /* 0x000000ff00047c82 */ /* 0x000fca0008000000 */
.L_x_6:
[----:B0-----:R-:W-:Y:S02]  /*0590*/  IMAD.U32 R8, RZ, RZ, UR8 ;  /* 0x00000008ff087e24 */ /* 0x001fe4000f8e00ff */
[----:B------:R-:W-:-:S05]  /*05a0*/  IMAD.U32 R9, RZ, RZ, UR9 ;  /* 0x00000009ff097e24 */ /* 0x000fca000f8e00ff */
[----:B------:R-:W2:Y:S01]  /*05b0*/  LDG.E.CONSTANT R6, desc[UR6][R8.64] ;  /* 0x0000000608067981 */ /* 0x000ea2000c1e9900 */
[----:B------:R-:W-:Y:S01]  /*05c0*/  UIADD3 UR4, UPT, UPT, UR4, 0x1, URZ ;  /* 0x0000000104047890 */ /* 0x000fe2000fffe0ff */
[C---:B------:R-:W-:Y:S01]  /*05d0*/  ISETP.EQ.AND P0, PT, R10.reuse, RZ, PT ;  /* 0x000000ff0a00720c */ /* 0x040fe20003f02270 */
[----:B------:R-:W-:Y:S01]  /*05e0*/  UIADD3 UR8, UP1, UPT, UR8, 0x4, URZ ;  /* 0x0000000408087890 */ /* 0x000fe2000ff3e0ff */
[C---:B------:R-:W-:Y:S01]  /*05f0*/  ISETP.EQ.AND P1, PT, R10.reuse, 0x4, PT ;  /* 0x000000040a00780c */ /* 0x040fe20003f22270 */
[----:B------:R-:W-:Y:S01]  /*0600*/  UISETP.NE.AND UP0, UPT, UR4, 0x6, UPT ;  /* 0x000000060400788c */ /* 0x000fe2000bf05270 */
[C---:B------:R-:W-:Y:S01]  /*0610*/  ISETP.EQ.AND P2, PT, R10.reuse, 0x8, PT ;  /* 0x000000080a00780c */ /* 0x040fe20003f42270 */
[----:B------:R-:W-:Y:S01]  /*0620*/  UIADD3.X UR9, UPT, UPT, URZ, UR9, URZ, UP1, !UPT ;  /* 0x00000009ff097290 */ /* 0x000fe20008ffe4ff */
[C---:B------:R-:W-:Y:S02]  /*0630*/  ISETP.EQ.AND P3, PT, R10.reuse, 0xc, PT ;  /* 0x0000000c0a00780c */ /* 0x040fe40003f62270 */
[----:B------:R-:W-:-:S02]  /*0640*/  ISETP.EQ.AND P4, PT, R10, 0x10, PT ;  /* 0x000000100a00780c */ /* 0x000fc40003f82270 */
[C---:B------:R-:W-:Y:S02]  /*0650*/  ISETP.EQ.AND P5, PT, R10.reuse, 0x14, PT ;  /* 0x000000140a00780c */ /* 0x040fe40003fa2270 */
[----:B------:R-:W-:Y:S01]  /*0660*/  IADD3 R10, PT, PT, R10, 0x4, RZ ;  /* 0x000000040a0a7810 */ /* 0x000fe20007ffe0ff */
[----:B--2---:R-:W-:-:S03]  /*0670*/  IMAD.WIDE.U32 R6, R6, R5, RZ ;  /* 0x0000000506067225 */ /* 0x004fc600078e00ff */
[----:B------:R-:W-:-:S04]  /*0680*/  IADD3 R6, P6, PT, R6, R0, RZ ;  /* 0x0000000006067210 */ /* 0x000fc80007fde0ff */
[----:B------:R-:W-:Y:S01]  /*0690*/  IADD3.X R0, PT, PT, R7, UR5, RZ, P6, !PT ;  /* 0x0000000507007c10 */ /* 0x000fe2000b7fe4ff */
[--C-:B------:R-:W-:Y:S01]  /*06a0*/  @P1 IMAD.MOV.U32 R12, RZ, RZ, R6.reuse ;  /* 0x000000ffff0c1224 */ /* 0x100fe200078e0006 */
[-C--:B------:R-:W-:Y:S01]  /*06b0*/  @P0 MOV R11, R6.reuse ;  /* 0x00000006000b0202 */ /* 0x080fe20000000f00 */
[--C-:B------:R-:W-:Y:S01]  /*06c0*/  @P3 IMAD.MOV.U32 R14, RZ, RZ, R6.reuse ;  /* 0x000000ffff0e3224 */ /* 0x100fe200078e0006 */
[-C--:B------:R-:W-:Y:S01]  /*06d0*/  @P2 MOV R13, R6.reuse ;  /* 0x00000006000d2202 */ /* 0x080fe20000000f00 */
[----:B------:R-:W-:Y:S01]  /*06e0*/  @P5 IMAD.MOV.U32 R16, RZ, RZ, R6 ;  /* 0x000000ffff105224 */ /* 0x000fe200078e0006 */
[----:B------:R-:W-:Y:S01]  /*06f0*/  @P4 MOV R15, R6 ;  /* 0x00000006000f4202 */ /* 0x000fe20000000f00 */
[----:B------:R-:W-:Y:S06]  /*0700*/  BRA.U UP0, `(.L_x_6) ;  /* 0xfffffffd00a07547 */ /* 0x000fec000b83ffff */
[----:B------:R-:W-:Y:S01]  /*0710*/  SHF.R.U32.HI R5, RZ, 0x17, R3 ;  /* 0x00000017ff057819 */ /* 0x000fe20000011603 */
[----:B------:R-:W-:Y:S03]  /*0720*/  BSSY.RECONVERGENT B1, `(.L_x_7) ;  /* 0x0000029000017945 */ /* 0x000fe60003800200 */
[C---:B------:R-:W-:Y:S02]  /*0730*/  LOP3.LUT R6, R5.reuse, 0xe0, RZ, 0xc0, !PT ;  /* 0x000000e005067812 */ /* 0x040fe400078ec0ff */
[----:B------:R-:W-:-:S03]  /*0740*/  LOP3.LUT P6, RZ, R5, 0x1f, RZ, 0xc0, !PT ;  /* 0x0000001f05ff7812 */ /* 0x000fc600078cc0ff */
[----:B------:R-:W-:-:S05]  /*0750*/  VIADD R6, R6, 0xffffff80 ;  /* 0xffffff8006067836 */ /* 0x000fca0000000000 */
[----:B------:R-:W-:-:S04]  /*0760*/  SHF.R.U32.HI R6, RZ, 0x5, R6 ;  /* 0x00000005ff067819 */ /* 0x000fc80000011606 */
[----:B------:R-:W-:-:S04]  /*0770*/  LEA R8, -R6, RZ, 0x2 ;  /* 0x000000ff06087211 */ /* 0x000fc800078e11ff */
[C---:B------:R-:W-:Y:S02]  /*0780*/  ISETP.EQ.AND P3, PT, R8.reuse, -0x18, PT ;  /* 0xffffffe80800780c */ /* 0x040fe40003f62270 */
[C---:B------:R-:W-:Y:S02]  /*0790*/  ISETP.EQ.AND P4, PT, R8.reuse, -0x14, PT ;  /* 0xffffffec0800780c */ /* 0x040fe40003f82270 */
[C---:B------:R-:W-:Y:S02]  /*07a0*/  ISETP.EQ.AND P2, PT, R8.reuse, -0x10, PT ;  /* 0xfffffff00800780c */ /* 0x040fe40003f42270 */
[C---:B------:R-:W-:Y:S02]  /*07b0*/  ISETP.EQ.AND P1, PT, R8.reuse, -0xc, PT ;  /* 0xfffffff40800780c */ /* 0x040fe40003f22270 */
[C---:B------:R-:W-:Y:S02]  /*07c0*/  ISETP.EQ.AND P0, PT, R8.reuse, -0x8, PT ;  /* 0xfffffff80800780c */ /* 0x040fe40003f02270 */
[----:B------:R-:W-:-:S03]  /*07d0*/  ISETP.EQ.AND P5, PT, R8, RZ, PT ;  /* 0x000000ff0800720c */ /* 0x000fc60003fa2270 */
[----:B------:R-:W-:Y:S01]  /*07e0*/  @P3 IMAD.MOV.U32 R6, RZ, RZ, R11 ;  /* 0x000000ffff063224 */ /* 0x000fe200078e000b */
[C---:B------:R-:W-:Y:S01]  /*07f0*/  ISETP.EQ.AND P3, PT, R8.reuse, -0x4, PT ;  /* 0xfffffffc0800780c */ /* 0x040fe20003f62270 */
[----:B------:R-:W-:Y:S01]  /*0800*/  @P4 IMAD.MOV.U32 R6, RZ, RZ, R12 ;  /* 0x000000ffff064224 */ /* 0x000fe200078e000c */
[----:B------:R-:W-:Y:S01]  /*0810*/  @P4 MOV R7, R11 ;  /* 0x0000000b00074202 */ /* 0x000fe20000000f00 */
[----:B------:R-:W-:Y:S01]  /*0820*/  @P2 IMAD.MOV.U32 R6, RZ, RZ, R13 ;  /* 0x000000ffff062224 */ /* 0x000fe200078e000d */
[----:B------:R-:W-:Y:S01]  /*0830*/  ISETP.EQ.AND P4, PT, R8, 0x4, PT ;  /* 0x000000040800780c */ /* 0x000fe20003f82270 */
[----:B------:R-:W-:Y:S01]  /*0840*/  @P1 IMAD.MOV.U32 R6, RZ, RZ, R14 ;  /* 0x000000ffff061224 */ /* 0x000fe200078e000e */
[----:B------:R-:W-:Y:S01]  /*0850*/  @P2 MOV R7, R12 ;  /* 0x0000000c00072202 */ /* 0x000fe20000000f00 */
[----:B------:R-:W-:Y:S01]  /*0860*/  @P0 IMAD.MOV.U32 R6, RZ, RZ, R15 ;  /* 0x000000ffff060224 */ /* 0x000fe200078e000f */
[----:B------:R-:W-:Y:S02]  /*0870*/  @P1 MOV R7, R13 ;  /* 0x0000000d00071202 */ /* 0x000fe40000000f00 */
[----:B------:R-:W-:-:S03]  /*0880*/  @P0 MOV R7, R14 ;  /* 0x0000000e00070202 */ /* 0x000fc60000000f00 */
[----:B------:R-:W-:Y:S01]  /*0890*/  @P3 IMAD.MOV.U32 R6, RZ, RZ, R16 ;  /* 0x000000ffff063224 */ /* 0x000fe200078e0010 */
[----:B------:R-:W-:Y:S01]  /*08a0*/  @P3 MOV R7, R15 ;  /* 0x0000000f00073202 */ /* 0x000fe20000000f00 */
[----:B------:R-:W-:Y:S01]  /*08b0*/  @P5 IMAD.MOV.U32 R6, RZ, RZ, R0 ;  /* 0x000000ffff065224 */ /* 0x000fe200078e0000 */
[----:B------:R-:W-:Y:S02]  /*08c0*/  @P5 MOV R7, R16 ;  /* 0x0000001000075202 */ /* 0x000fe40000000f00 */
[----:B------:R-:W-:Y:S01]  /*08d0*/  @P4 MOV R7, R0 ;  /* 0x0000000000074202 */ /* 0x000fe20000000f00 */
[----:B------:R-:W-:Y:S01]  /*08e0*/  IMAD.MOV.U32 R10, RZ, RZ, R6 ;  /* 0x000000ffff0a7224 */ /* 0x000fe200078e0006 */
[----:B------:R-:W-:Y:S06]  /*08f0*/  @!P6 BRA `(.L_x_8) ;  /* 0x00000000002ce947 */ /* 0x000fec0003800000 */
[----:B------:R-:W-:Y:S01]  /*0900*/  @P2 MOV R6, R11 ;  /* 0x0000000b00062202 */ /* 0x000fe20000000f00 */
[----:B------:R-:W-:Y:S01]  /*0910*/  @P1 IMAD.MOV.U32 R6, RZ, RZ, R12 ;  /* 0x000000ffff061224 */ /* 0x000fe200078e000c */
[----:B------:R-:W-:Y:S01]  /*0920*/  @P0 MOV R6, R13 ;  /* 0x0000000d00060202 */ /* 0x000fe20000000f00 */
[----:B------:R-:W-:Y:S01]  /*0930*/  @P3 IMAD.MOV.U32 R6, RZ, RZ, R14 ;  /* 0x000000ffff063224 */ /* 0x000fe200078e000e */
[----:B------:R-:W-:Y:S02]  /*0940*/  ISETP.EQ.AND P0, PT, R8, 0x8, PT ;  /* 0x000000080800780c */ /* 0x000fe40003f02270 */
[----:B------:R-:W-:Y:S01]  /*0950*/  @P5 MOV R6, R15 ;  /* 0x0000000f00065202 */ /* 0x000fe20000000f00 */
[----:B------:R-:W-:Y:S01]  /*0960*/  @P4 IMAD.MOV.U32 R6, RZ, RZ, R16 ;  /* 0x000000ffff064224 */ /* 0x000fe200078e0010 */
[----:B------:R-:W-:-:S04]  /*0970*/  LOP3.LUT R5, R5, 0x1f, RZ, 0xc0, !PT ;  /* 0x0000001f05057812 */ /* 0x000fc800078ec0ff */
[----:B------:R-:W-:-:S05]  /*0980*/  SHF.L.W.U32.HI R10, R7, R5, R10 ;  /* 0x00000005070a7219 */ /* 0x000fca0000010e0a */
[----:B------:R-:W-:-:S04]  /*0990*/  @P0 MOV R6, R0 ;  /* 0x0000000000060202 */ /* 0x000fc80000000f00 */
[----:B------:R-:W-:-:S07]  /*09a0*/  SHF.L.W.U32.HI R7, R6, R5, R7 ;  /* 0x0000000506077219 */ /* 0x000fce0000010e07 */
.L_x_8:
[----:B------:R-:W-:Y:S05]  /*09b0*/  BSYNC.RECONVERGENT B1 ;  /* 0x0000000000017941 */ /* 0x000fea0003800200 */
.L_x_7:
[C---:B------:R-:W-:Y:S01]  /*09c0*/  SHF.L.W.U32.HI R13, R7.reuse, 0x2, R10 ;  /* 0x00000002070d7819 */ /* 0x040fe20000010e0a */
[----:B------:R-:W-:Y:S01]  /*09d0*/  IMAD.SHL.U32 R7, R7, 0x4, RZ ;  /* 0x0000000407077824 */ /* 0x000fe200078e00ff */
[----:B------:R-:W-:Y:S01]  /*09e0*/  UMOV UR4, 0x54442d19 ;  /* 0x54442d1900047882 */ /* 0x000fe20000000000 */
[----:B------:R-:W-:Y:S01]  /*09f0*/  UMOV UR5, 0x3bf921fb ;  /* 0x3bf921fb00057882 */ /* 0x000fe20000000000 */
[----:B------:R-:W-:Y:S02]  /*0a00*/  SHF.R.S32.HI R0, RZ, 0x1f, R13 ;  /* 0x0000001fff007819 */ /* 0x000fe4000001140d */
[----:B------:R-:W-:Y:S02]  /*0a10*/  ISETP.GE.AND P0, PT, R3, RZ, PT ;  /* 0x000000ff0300720c */ /* 0x000fe40003f06270 */
[C---:B------:R-:W-:Y:S02]  /*0a20*/  LOP3.LUT R8, R0.reuse, R7, RZ, 0x3c, !PT ;  /* 0x0000000700087212 */ /* 0x040fe400078e3cff */
[----:B------:R-:W-:-:S02]  /*0a30*/  LOP3.LUT R9, R0, R13, RZ, 0x3c, !PT ;  /* 0x0000000d00097212 */ /* 0x000fc400078e3cff */
[----:B------:R-:W-:Y:S02]  /*0a40*/  SHF.R.U32.HI R10, RZ, 0x1e, R10 ;  /* 0x0000001eff0a7819 */ /* 0x000fe4000001160a */
[----:B------:R-:W0:Y:S01]  /*0a50*/  I2F.F64.S64 R6, R8 ;  /* 0x0000000800067312 */ /* 0x000e220000301c00 */
[C---:B------:R-:W-:Y:S02]  /*0a60*/  LOP3.LUT R3, R13.reuse, R3, RZ, 0x3c, !PT ;  /* 0x000000030d037212 */ /* 0x040fe400078e3cff */
[----:B------:R-:W-:Y:S02]  /*0a70*/  LEA.HI R13, R13, R10, RZ, 0x1 ;  /* 0x0000000a0d0d7211 */ /* 0x000fe400078f08ff */
[----:B------:R-:W-:Y:S02]  /*0a80*/  ISETP.GE.AND P1, PT, R3, RZ, PT ;  /* 0x000000ff0300720c */ /* 0x000fe40003f26270 */
[----:B------:R-:W-:-:S05]  /*0a90*/  IADD3 R0, PT, PT, -R13, RZ, RZ ;  /* 0x000000ff0d007210 */ /* 0x000fca0007ffe1ff */
[----:B------:R-:W-:Y:S01]  /*0aa0*/  @!P0 IMAD.MOV.U32 R13, RZ, RZ, R0 ;  /* 0x000000ffff0d8224 */ /* 0x000fe200078e0000 */
[----:B0-----:R-:W-:-:S10]  /*0ab0*/  DMUL R6, R6, UR4 ;  /* 0x0000000406067c28 */ /* 0x001fd40008000000 */
[----:B------:R-:W0:Y:S02]  /*0ac0*/  F2F.F32.F64 R6, R6 ;  /* 0x0000000600067310 */ /* 0x000e240000301000 */
[----:B0-----:R-:W-:-:S07]  /*0ad0*/  FSEL R0, -R6, R6, !P1 ;  /* 0x0000000606007208 */ /* 0x001fce0004800100 */
.L_x_5:
[----:B------:R-:W-:Y:S05]  /*0ae0*/  BSYNC.RECONVERGENT B0 ;  /* 0x0000000000007941 */ /* 0x000fea0003800200 */
.L_x_4:
[----:B------:R-:W-:Y:S01]  /*0af0*/  MOV R6, 0x37cbac00 ;  /* 0x37cbac0000067802 */ /* 0x000fe20000000f00 */
[----:B------:R-:W-:Y:S01]  /*0b00*/  FMUL R3, R0, R0 ;  /* 0x0000000000037220 */ /* 0x000fe20000400000 */
[C---:B------:R-:W-:Y:S01]  /*0b10*/  LOP3.LUT R7, R13.reuse, 0x1, RZ, 0xc0, !PT ;  /* 0x000000010d077812 */ /* 0x040fe200078ec0ff */
[----:B------:R-:W-:Y:S01]  /*0b20*/  IMAD.MOV.U32 R8, RZ, RZ, 0x3c0885e4 ;  /* 0x3c0885e4ff087424 */ /* 0x000fe200078e00ff */
[----:B------:R-:W-:Y:S01]  /*0b30*/  IADD3 R13, PT, PT, R13, 0x1, RZ ;  /* 0x000000010d0d7810 */ /* 0x000fe20007ffe0ff */
[----:B------:R-:W-:Y:S01]  /*0b40*/  FFMA R5, R3, R6, -0.0013887860113754868507 ;  /* 0xbab607ed03057423 */ /* 0x000fe20000000006 */
[----:B------:R-:W-:Y:S01]  /*0b50*/  ISETP.NE.U32.AND P0, PT, R7, 0x1, PT ;  /* 0x000000010700780c */ /* 0x000fe20003f05070 */
[----:B------:R-:W-:Y:S01]  /*0b60*/  IMAD.MOV.U32 R10, RZ, RZ, 0x3e2aaaa8 ;  /* 0x3e2aaaa8ff0a7424 */ /* 0x000fe200078e00ff */
[----:B------:R-:W-:Y:S01]  /*0b70*/  IADD3 R7, PT, PT, R4, -0xd000000, RZ ;  /* 0xf300000004077810 */ /* 0x000fe20007ffe0ff */
[----:B------:R-:W-:Y:S01]  /*0b80*/  BSSY.RECONVERGENT B0, `(.L_x_9) ;  /* 0x0000016000007945 */ /* 0x000fe20003800200 */
[----:B------:R-:W-:-:S02]  /*0b90*/  FSEL R6, R5, -0.00019574658654164522886, P0 ;  /* 0xb94d415305067808 */ /* 0x000fc40000000000 */
[----:B------:R-:W-:Y:S01]  /*0ba0*/  FSEL R8, R8, 0.041666727513074874878, !P0 ;  /* 0x3d2aaabb08087808 */ /* 0x000fe20004000000 */
[----:B------:R0:W1:Y:S01]  /*0bb0*/  MUFU.RSQ R5, R4 ;  /* 0x0000000400057308 */ /* 0x0000620000001400 */
[----:B------:R-:W-:Y:S02]  /*0bc0*/  FSEL R10, -R10, -0.4999999701976776123, !P0 ;  /* 0xbeffffff0a0a7808 */ /* 0x000fe40004000100 */
[----:B------:R-:W-:Y:S01]  /*0bd0*/  FSEL R0, R0, 1, !P0 ;  /* 0x3f80000000007808 */ /* 0x000fe20004000000 */
[----:B------:R-:W-:Y:S01]  /*0be0*/  FFMA R6, R3, R6, R8 ;  /* 0x0000000603067223 */ /* 0x000fe20000000008 */
[----:B------:R-:W-:Y:S02]  /*0bf0*/  ISETP.GT.U32.AND P0, PT, R7, 0x727fffff, PT ;  /* 0x727fffff0700780c */ /* 0x000fe40003f04070 */
[----:B------:R-:W-:Y:S01]  /*0c00*/  LOP3.LUT P1, RZ, R13, 0x2, RZ, 0xc0, !PT ;  /* 0x000000020dff7812 */ /* 0x000fe2000782c0ff */
[C---:B------:R-:W-:Y:S01]  /*0c10*/  FFMA R6, R3.reuse, R6, R10 ;  /* 0x0000000603067223 */ /* 0x040fe2000000000a */
[----:B------:R-:W-:-:S04]  /*0c20*/  FFMA R3, R3, R0, RZ ;  /* 0x0000000003037223 */ /* 0x000fc800000000ff */
[----:B------:R-:W-:-:S07]  /*0c30*/  FFMA R3, R3, R6, R0 ;  /* 0x0000000603037223 */ /* 0x000fce0000000000 */
[----:B------:R-:W-:Y:S01]  /*0c40*/  @P1 FADD R3, RZ, -R3 ;  /* 0x80000003ff031221 */ /* 0x000fe20000000000 */
[----:B01----:R-:W-:Y:S06]  /*0c50*/  @!P0 BRA `(.L_x_10) ;  /* 0x0000000000108947 */ /* 0x003fec0003800000 */
[----:B------:R-:W-:Y:S01]  /*0c60*/  IMAD.MOV.U32 R0, RZ, RZ, R4 ;  /* 0x000000ffff007224 */ /* 0x000fe200078e0004 */
[----:B------:R-:W-:-:S07]  /*0c70*/  MOV R9, 0xc90 ;  /* 0x00000c9000097802 */ /* 0x000fce0000000f00 */
[----:B------:R-:W-:Y:S05]  /*0c80*/  CALL.REL.NOINC `($__internal_0_$__cuda_sm20_sqrt_rn_f32_slowpath) ;  /* 0x0000000000b87944 */ /* 0x000fea0003c00000 */
[----:B------:R-:W-:Y:S05]  /*0c90*/  BRA `(.L_x_11) ;  /* 0x0000000000107947 */ /* 0x000fea0003800000 */
.L_x_10:
[----:B------:R-:W-:Y:S01]  /*0ca0*/  FMUL.FTZ R7, R4, R5 ;  /* 0x0000000504077220 */ /* 0x000fe20000410000 */
[----:B------:R-:W-:-:S03]  /*0cb0*/  FMUL.FTZ R5, R5, 0.5 ;  /* 0x3f00000005057820 */ /* 0x000fc60000410000 */
[----:B------:R-:W-:-:S04]  /*0cc0*/  FFMA R0, -R7, R7, R4 ;  /* 0x0000000707007223 */ /* 0x000fc80000000104 */
[----:B------:R-:W-:-:S07]  /*0cd0*/  FFMA R0, R0, R5, R7 ;  /* 0x0000000500007223 */ /* 0x000fce0000000007 */
.L_x_11:
[----:B------:R-:W-:Y:S05]  /*0ce0*/  BSYNC.RECONVERGENT B0 ;  /* 0x0000000000007941 */ /* 0x000fea0003800200 */
.L_x_9:
[----:B------:R-:W0:Y:S01]  /*0cf0*/  LDC.64 R6, c[0x0][0x398] ;  /* 0x0000e600ff067b82 */ /* 0x000e220000000a00 */
[----:B------:R-:W1:Y:S01]  /*0d00*/  LDCU UR4, c[0x0][0x394] ;  /* 0x00007280ff0477ac */ /* 0x000e620008000800 */
[----:B------:R-:W-:Y:S01]  /*0d10*/  FMUL R11, R3, R0 ;  /* 0x00000000030b7220 */ /* 0x000fe20000400000 */
[----:B0-----:R-:W-:Y:S01]  /*0d20*/  IADD3 R5, PT, PT, R7, -0xd000000, RZ ;  /* 0xf300000007057810 */ /* 0x001fe20007ffe0ff */
[----:B------:R0:W2:Y:S03]  /*0d30*/  MUFU.RSQ R4, R7 ;  /* 0x0000000700047308 */ /* 0x0000a60000001400 */
[----:B------:R-:W-:Y:S01]  /*0d40*/  ISETP.GT.U32.AND P0, PT, R5, 0x727fffff, PT ;  /* 0x727fffff0500780c */ /* 0x000fe20003f04070 */
[----:B------:R-:W-:-:S04]  /*0d50*/  FMUL R5, R6, 0.5 ;  /* 0x3f00000006057820 */ /* 0x000fc80000400000 */
[----:B-1----:R-:W-:-:S08]  /*0d60*/  FFMA R3, -R5, R6, UR4 ;  /* 0x0000000405037e23 */ /* 0x002fd00008000106 */
[----:B0-----:R-:W-:Y:S05]  /*0d70*/  @!P0 BRA `(.L_x_12) ;  /* 0x00000000001c8947 */ /* 0x001fea0003800000 */
[----:B------:R-:W0:Y:S01]  /*0d80*/  LDCU UR4, c[0x0][0x39c] ;  /* 0x00007380ff0477ac */ /* 0x000e220008000800 */
[----:B------:R-:W-:Y:S01]  /*0d90*/  BSSY.RECONVERGENT B0, `(.L_x_13) ;  /* 0x0000004000007945 */ /* 0x000fe20003800200 */
[----:B------:R-:W-:Y:S01]  /*0da0*/  MOV R9, 0xdd0 ;  /* 0x00000dd000097802 */ /* 0x000fe20000000f00 */
[----:B0-----:R-:W-:-:S07]  /*0db0*/  IMAD.U32 R0, RZ, RZ, UR4 ;  /* 0x00000004ff007e24 */ /* 0x001fce000f8e00ff */
[----:B--2---:R-:W-:Y:S05]  /*0dc0*/  CALL.REL.NOINC `($__internal_0_$__cuda_sm20_sqrt_rn_f32_slowpath) ;  /* 0x0000000000687944 */ /* 0x004fea0003c00000 */
[----:B------:R-:W-:Y:S05]  /*0dd0*/  BSYNC.RECONVERGENT B0 ;  /* 0x0000000000007941 */ /* 0x000fea0003800200 */
.L_x_13:
[----:B------:R-:W-:Y:S05]  /*0de0*/  BRA `(.L_x_14) ;  /* 0x0000000000107947 */ /* 0x000fea0003800000 */
.L_x_12:
[C---:B--2---:R-:W-:Y:S01]  /*0df0*/  FMUL.FTZ R0, R4.reuse, R7 ;  /* 0x0000000704007220 */ /* 0x044fe20000410000 */
[----:B------:R-:W-:-:S03]  /*0e00*/  FMUL.FTZ R4, R4, 0.5 ;  /* 0x3f00000004047820 */ /* 0x000fc60000410000 */
[----:B------:R-:W-:-:S04]  /*0e10*/  FFMA R5, -R0, R0, R7 ;  /* 0x0000000000057223 */ /* 0x000fc80000000107 */
[----:B------:R-:W-:-:S07]  /*0e20*/  FFMA R0, R5, R4, R0 ;  /* 0x0000000405007223 */ /* 0x000fce0000000000 */
.L_x_14:
[----:B------:R-:W0:Y:S01]  /*0e30*/  LDCU.64 UR4, c[0x0][0x398] ;  /* 0x00007300ff0477ac */ /* 0x000e220008000a00 */
[----:B------:R-:W-:Y:S02]  /*0e40*/  HFMA2 R5, -RZ, RZ, 0.96630859375, -0.0022525787353515625 ;  /* 0x3bbb989dff057431 */ /* 0x000fe400000001ff */
[----:B------:R-:W-:Y:S02]  /*0e50*/  IMAD.MOV.U32 R4, RZ, RZ, 0x437c0000 ;  /* 0x437c0000ff047424 */ /* 0x000fe400078e00ff */
[----:B0-----:R-:W-:Y:S01]  /*0e60*/  FMUL R0, R0, UR4 ;  /* 0x0000000400007c20 */ /* 0x001fe20008400000 */
[----:B------:R-:W0:Y:S03]  /*0e70*/  LDCU UR4, c[0x0][0x390] ;  /* 0x00007200ff0477ac */ /* 0x000e260008000800 */
[----:B------:R-:W-:-:S04]  /*0e80*/  FMUL R0, R11, R0 ;  /* 0x000000000b007220 */ /* 0x000fc80000400000 */
[----:B------:R-:W-:-:S04]  /*0e90*/  FFMA R0, R3, UR5, R0 ;  /* 0x0000000503007c23 */ /* 0x000fc80008000000 */
[----:B------:R-:W-:-:S04]  /*0ea0*/  FFMA.SAT R3, R0, R5, 0.5 ;  /* 0x3f00000000037423 */ /* 0x000fc80000002005 */
[----:B------:R-:W-:-:S04]  /*0eb0*/  FFMA.RM R3, R3, R4, 12582913 ;  /* 0x4b40000103037423 */ /* 0x000fc80000004004 */
[C---:B------:R-:W-:Y:S01]  /*0ec0*/  FADD R5, R3.reuse, -12583039 ;  /* 0xcb40007f03057421 */ /* 0x040fe20000000000 */
[----:B------:R-:W-:-:S03]  /*0ed0*/  SHF.L.U32 R3, R3, 0x17, RZ ;  /* 0x0000001703037819 */ /* 0x000fc600000006ff */
[C---:B------:R-:W-:Y:S02]  /*0ee0*/  FFMA R7, R0.reuse, 1.4426950216293334961, -R5 ;  /* 0x3fb8aa3b00077823 */ /* 0x040fe40000000805 */
[----:B------:R-:W1:Y:S02]  /*0ef0*/  LDC.64 R4, c[0x0][0x388] ;  /* 0x0000e200ff047b82 */ /* 0x000e640000000a00 */
[----:B------:R-:W-:-:S04]  /*0f00*/  FFMA R7, R0, 1.925963033500011079e-08, R7 ;  /* 0x32a5706000077823 */ /* 0x000fc80000000007 */
[----:B------:R-:W2:Y:S02]  /*0f10*/  MUFU.EX2 R0, R7 ;  /* 0x0000000700007308 */ /* 0x000ea40000000800 */
[----:B--2---:R-:W-:Y:S01]  /*0f20*/  FMUL R0, R3, R0 ;  /* 0x0000000003007220 */ /* 0x004fe20000400000 */
[----:B-1----:R-:W-:-:S04]  /*0f30*/  IMAD.WIDE R2, R2, 0x4, R4 ;  /* 0x0000000402027825 */ /* 0x002fc800078e0204 */
[----:B0-----:R-:W-:-:S05]  /*0f40*/  FMUL R5, R0, UR4 ;  /* 0x0000000400057c20 */ /* 0x001fca0008400000 */
[----:B------:R-:W-:Y:S01]  /*0f50*/  STG.E desc[UR6][R2.64], R5 ;  /* 0x0000000502007986 */ /* 0x000fe2000c101906 */
[----:B------:R-:W-:Y:S05]  /*0f60*/  EXIT ;  /* 0x000000000000794d */ /* 0x000fea0003800000 */
        .weak           $__internal_0_$__cuda_sm20_sqrt_rn_f32_slowpath
        .type           $__internal_0_$__cuda_sm20_sqrt_rn_f32_slowpath,@function
        .size           $__internal_0_$__cuda_sm20_sqrt_rn_f32_slowpath,(.L_x_37 - $__internal_0_$__cuda_sm20_sqrt_rn_f32_slowpath)
$__internal_0_$__cuda_sm20_sqrt_rn_f32_slowpath:
[----:B------:R-:W-:-:S13]  /*0f70*/  LOP3.LUT P0, RZ, R0, 0x7fffffff, RZ, 0xc0, !PT ;  /* 0x7fffffff00ff7812 */ /* 0x000fda000780c0ff */
[----:B------:R-:W-:Y:S01]  /*0f80*/  @!P0 IMAD.MOV.U32 R4, RZ, RZ, R0 ;  /* 0x000000ffff048224 */ /* 0x000fe200078e0000 */
[----:B------:R-:W-:Y:S06]  /*0f90*/  @!P0 BRA `(.L_x_15) ;  /* 0x0000000000408947 */ /* 0x000fec0003800000 */
[----:B------:R-:W-:-:S13]  /*0fa0*/  FSETP.GEU.FTZ.AND P0, PT, R0, RZ, PT ;  /* 0x000000ff0000720b */ /* 0x000fda0003f1e000 */
[----:B------:R-:W-:Y:S01]  /*0fb0*/  @!P0 MOV R4, 0x7fffffff ;  /* 0x7fffffff00048802 */ /* 0x000fe20000000f00 */
[----:B------:R-:W-:Y:S06]  /*0fc0*/  @!P0 BRA `(.L_x_15) ;  /* 0x0000000000348947 */ /* 0x000fec0003800000 */
[----:B------:R-:W-:-:S13]  /*0fd0*/  FSETP.GTU.FTZ.AND P0, PT, |R0|, +INF , PT ;  /* 0x7f8000000000780b */ /* 0x000fda0003f1c200 */
[----:B------:R-:W-:Y:S01]  /*0fe0*/  @P0 FADD.FTZ R4, R0, 1 ;  /* 0x3f80000000040421 */ /* 0x000fe20000010000 */
[----:B------:R-:W-:Y:S06]  /*0ff0*/  @P0 BRA `(.L_x_15) ;  /* 0x0000000000280947 */ /* 0x000fec0003800000 */
[----:B------:R-:W-:-:S13]  /*1000*/  FSETP.NEU.FTZ.AND P0, PT, |R0|, +INF , PT ;  /* 0x7f8000000000780b */ /* 0x000fda0003f1d200 */
[----:B------:R-:W-:-:S04]  /*1010*/  @P0 FFMA R5, R0, 1.84467440737095516160e+19, RZ ;  /* 0x5f80000000050823 */ /* 0x000fc800000000ff */
[----:B------:R-:W0:Y:S02]  /*1020*/  @P0 MUFU.RSQ R4, R5 ;  /* 0x0000000500040308 */ /* 0x000e240000001400 */
[----:B0-----:R-:W-:Y:S01]  /*1030*/  @P0 FMUL.FTZ R6, R5, R4 ;  /* 0x0000000405060220 */ /* 0x001fe20000410000 */
[----:B------:R-:W-:Y:S01]  /*1040*/  @P0 FMUL.FTZ R8, R4, 0.5 ;  /* 0x3f00000004080820 */ /* 0x000fe20000410000 */
[----:B------:R-:W-:Y:S02]  /*1050*/  @!P0 IMAD.MOV.U32 R4, RZ, RZ, R0 ;  /* 0x000000ffff048224 */ /* 0x000fe400078e0000 */
[----:B------:R-:W-:-:S04]  /*1060*/  @P0 FADD.FTZ R7, -R6, -RZ ;  /* 0x800000ff06070221 */ /* 0x000fc80000010100 */
[----:B------:R-:W-:-:S04]  /*1070*/  @P0 FFMA R7, R6, R7, R5 ;  /* 0x0000000706070223 */ /* 0x000fc80000000005 */
[----:B------:R-:W-:-:S04]  /*1080*/  @P0 FFMA R7, R7, R8, R6 ;  /* 0x0000000807070223 */ /* 0x000fc80000000006 */
[----:B------:R-:W-:-:S07]  /*1090*/  @P0 FMUL.FTZ R4, R7, 2.3283064365386962891e-10 ;  /* 0x2f80000007040820 */ /* 0x000fce0000410000 */
.L_x_15:
[----:B------:R-:W-:Y:S01]  /*10a0*/  HFMA2 R5, -RZ, RZ, 0, 0 ;  /* 0x00000000ff057431 */ /* 0x000fe200000001ff */
[----:B------:R-:W-:Y:S01]  /*10b0*/  MOV R0, R4 ;  /* 0x0000000400007202 */ /* 0x000fe20000000f00 */
[----:B------:R-:W-:-:S04]  /*10c0*/  IMAD.MOV.U32 R4, RZ, RZ, R9 ;  /* 0x000000ffff047224 */ /* 0x000fc800078e0009 */
[----:B------:R-:W-:Y:S05]  /*10d0*/  RET.REL.NODEC R4 `(_Z18simulateStockPathsP17curandStateXORWOWPfffffi) ;  /* 0xffffffec04c87950 */ /* 0x000fea0003c3ffff */
.L_x_16:
        /* <DEDUP_REMOVED lines=10> */
.L_x_37:


//--------------------- .text._Z14generateNormalP17curandStateXORWOWPfi --------------------------
	.section	.text._Z14generateNormalP17curandStateXORWOWPfi,"ax",@progbits
	.align	128
        .global         _Z14generateNormalP17curandStateXORWOWPfi
        .type           _Z14generateNormalP17curandStateXORWOWPfi,@function
        .size           _Z14generateNormalP17curandStateXORWOWPfi,(.L_x_38 - _Z14generateNormalP17curandStateXORWOWPfi)
        .other          _Z14generateNormalP17curandStateXORWOWPfi,@"STO_CUDA_ENTRY STV_DEFAULT"
_Z14generateNormalP17curandStateXORWOWPfi:
.text._Z14generateNormalP17curandStateXORWOWPfi:
        /* <DEDUP_REMOVED lines=89> */
.L_x_19:
        /* <DEDUP_REMOVED lines=20> */
[----:B------:R-:W-:Y:S01]  /*06d0*/  @P3 MOV R14, R6 ;  /* 0x00000006000e3202 */ /* 0x000fe20000000f00 */
[--C-:B------:R-:W-:Y:S02]  /*06e0*/  @P4 IMAD.MOV.U32 R15, RZ, RZ, R6.reuse ;  /* 0x000000ffff0f4224 */ /* 0x100fe400078e0006 */
[----:B------:R-:W-:Y:S01]  /*06f0*/  @P5 IMAD.MOV.U32 R16, RZ, RZ, R6 ;  /* 0x000000ffff105224 */ /* 0x000fe200078e0006 */
[----:B------:R-:W-:Y:S06]  /*0700*/  BRA.U UP0, `(.L_x_19) ;  /* 0xfffffffd00a07547 */ /* 0x000fec000b83ffff */
[----:B------:R-:W-:Y:S01]  /*0710*/  SHF.R.U32.HI R5, RZ, 0x17, R3 ;  /* 0x00000017ff057819 */ /* 0x000fe20000011603 */
[----:B------:R-:W-:Y:S03]  /*0720*/  BSSY.RECONVERGENT B1, `(.L_x_20) ;  /* 0x0000029000017945 */ /* 0x000fe60003800200 */
[C---:B------:R-:W-:Y:S02]  /*0730*/  LOP3.LUT R6, R5.reuse, 0xe0, RZ, 0xc0, !PT ;  /* 0x000000e005067812 */ /* 0x040fe400078ec0ff */
[----:B------:R-:W-:-:S03]  /*0740*/  LOP3.LUT P6, RZ, R5, 0x1f, RZ, 0xc0, !PT ;  /* 0x0000001f05ff7812 */ /* 0x000fc600078cc0ff */
[----:B------:R-:W-:-:S05]  /*0750*/  VIADD R6, R6, 0xffffff80 ;  /* 0xffffff8006067836 */ /* 0x000fca0000000000 */
[----:B------:R-:W-:-:S05]  /*0760*/  SHF.R.U32.HI R6, RZ, 0x5, R6 ;  /* 0x00000005ff067819 */ /* 0x000fca0000011606 */
[----:B------:R-:W-:-:S05]  /*0770*/  IMAD.U32 R8, R6, -0x4, RZ ;  /* 0xfffffffc06087824 */ /* 0x000fca00078e00ff */
[C---:B------:R-:W-:Y:S02]  /*0780*/  ISETP.EQ.AND P3, PT, R8.reuse, -0x18, PT ;  /* 0xffffffe80800780c */ /* 0x040fe40003f62270 */
[C---:B------:R-:W-:Y:S02]  /*0790*/  ISETP.EQ.AND P4, PT, R8.reuse, -0x14, PT ;  /* 0xffffffec0800780c */ /* 0x040fe40003f82270 */
[C---:B------:R-:W-:Y:S02]  /*07a0*/  ISETP.EQ.AND P2, PT, R8.reuse, -0x10, PT ;  /* 0xfffffff00800780c */ /* 0x040fe40003f42270 */
[C---:B------:R-:W-:Y:S02]  /*07b0*/  ISETP.EQ.AND P1, PT, R8.reuse, -0xc, PT ;  /* 0xfffffff40800780c */ /* 0x040fe40003f22270 */
[C---:B------:R-:W-:Y:S02]  /*07c0*/  ISETP.EQ.AND P0, PT, R8.reuse, -0x8, PT ;  /* 0xfffffff80800780c */ /* 0x040fe40003f02270 */
[----:B------:R-:W-:-:S03]  /*07d0*/  ISETP.EQ.AND P5, PT, R8, RZ, PT ;  /* 0x000000ff0800720c */ /* 0x000fc60003fa2270 */
[----:B------:R-:W-:Y:S02]  /*07e0*/  @P3 MOV R6, R11 ;  /* 0x0000000b00063202 */ /* 0x000fe40000000f00 */
[C---:B------:R-:W-:Y:S01]  /*07f0*/  ISETP.EQ.AND P3, PT, R8.reuse, -0x4, PT ;  /* 0xfffffffc0800780c */ /* 0x040fe20003f62270 */
[----:B------:R-:W-:Y:S01]  /*0800*/  @P4 IMAD.MOV.U32 R7, RZ, RZ, R11 ;  /* 0x000000ffff074224 */ /* 0x000fe200078e000b */
[----:B------:R-:W-:Y:S01]  /*0810*/  @P2 MOV R7, R12 ;  /* 0x0000000c00072202 */ /* 0x000fe20000000f00 */
[----:B------:R-:W-:Y:S01]  /*0820*/  @P4 IMAD.MOV.U32 R6, RZ, RZ, R12 ;  /* 0x000000ffff064224 */ /* 0x000fe200078e000c */
[----:B------:R-:W-:Y:S01]  /*0830*/  ISETP.EQ.AND P4, PT, R8, 0x4, PT ;  /* 0x000000040800780c */ /* 0x000fe20003f82270 */
[----:B------:R-:W-:Y:S01]  /*0840*/  @P2 IMAD.MOV.U32 R6, RZ, RZ, R13 ;  /* 0x000000ffff062224 */ /* 0x000fe200078e000d */
[----:B------:R-:W-:Y:S01]  /*0850*/  @P1 MOV R6, R14 ;  /* 0x0000000e00061202 */ /* 0x000fe20000000f00 */
[----:B------:R-:W-:Y:S02]  /*0860*/  @P0 IMAD.MOV.U32 R6, RZ, RZ, R15 ;  /* 0x000000ffff060224 */ /* 0x000fe400078e000f */
[----:B------:R-:W-:-:S02]  /*0870*/  @P1 IMAD.MOV.U32 R7, RZ, RZ, R13 ;  /* 0x000000ffff071224 */ /* 0x000fc400078e000d */
[----:B------:R-:W-:Y:S02]  /*0880*/  @P0 IMAD.MOV.U32 R7, RZ, RZ, R14 ;  /* 0x000000ffff070224 */ /* 0x000fe400078e000e */
[--C-:B------:R-:W-:Y:S01]  /*0890*/  @P3 IMAD.MOV.U32 R6, RZ, RZ, R16.reuse ;  /* 0x000000ffff063224 */ /* 0x100fe200078e0010 */
[----:B------:R-:W-:Y:S02]  /*08a0*/  @P5 MOV R6, R0 ;  /* 0x0000000000065202 */ /* 0x000fe40000000f00 */
[----:B------:R-:W-:Y:S01]  /*08b0*/  @P3 MOV R7, R15 ;  /* 0x0000000f00073202 */ /* 0x000fe20000000f00 */
[----:B------:R-:W-:Y:S02]  /*08c0*/  @P5 IMAD.MOV.U32 R7, RZ, RZ, R16 ;  /* 0x000000ffff075224 */ /* 0x000fe400078e0010 */
[----:B------:R-:W-:Y:S02]  /*08d0*/  @P4 IMAD.MOV.U32 R7, RZ, RZ, R0 ;  /* 0x000000ffff074224 */ /* 0x000fe400078e0000 */
[----:B------:R-:W-:Y:S01]  /*08e0*/  IMAD.MOV.U32 R10, RZ, RZ, R6 ;  /* 0x000000ffff0a7224 */ /* 0x000fe200078e0006 */
[----:B------:R-:W-:Y:S06]  /*08f0*/  @!P6 BRA `(.L_x_21) ;  /* 0x00000000002ce947 */ /* 0x000fec0003800000 */
[----:B------:R-:W-:Y:S01]  /*0900*/  @P2 MOV R6, R11 ;  /* 0x0000000b00062202 */ /* 0x000fe20000000f00 */
[----:B------:R-:W-:Y:S01]  /*0910*/  @P1 IMAD.MOV.U32 R6, RZ, RZ, R12 ;  /* 0x000000ffff061224 */ /* 0x000fe200078e000c */
[----:B------:R-:W-:Y:S01]  /*0920*/  LOP3.LUT R5, R5, 0x1f, RZ, 0xc0, !PT ;  /* 0x0000001f05057812 */ /* 0x000fe200078ec0ff */
[----:B------:R-:W-:Y:S01]  /*0930*/  @P0 IMAD.MOV.U32 R6, RZ, RZ, R13 ;  /* 0x000000ffff060224 */ /* 0x000fe200078e000d */
[----:B------:R-:W-:Y:S02]  /*0940*/  ISETP.EQ.AND P0, PT, R8, 0x8, PT ;  /* 0x000000080800780c */ /* 0x000fe40003f02270 */
[----:B------:R-:W-:Y:S01]  /*0950*/  @P3 MOV R6, R14 ;  /* 0x0000000e00063202 */ /* 0x000fe20000000f00 */
[----:B------:R-:W-:Y:S01]  /*0960*/  @P5 IMAD.MOV.U32 R6, RZ, RZ, R15 ;  /* 0x000000ffff065224 */ /* 0x000fe200078e000f */
[----:B------:R-:W-:Y:S01]  /*0970*/  SHF.L.W.U32.HI R10, R7, R5, R10 ;  /* 0x00000005070a7219 */ /* 0x000fe20000010e0a */
[----:B------:R-:W-:-:S08]  /*0980*/  @P4 IMAD.MOV.U32 R6, RZ, RZ, R16 ;  /* 0x000000ffff064224 */ /* 0x000fd000078e0010 */
[----:B------:R-:W-:-:S04]  /*0990*/  @P0 MOV R6, R0 ;  /* 0x0000000000060202 */ /* 0x000fc80000000f00 */
[----:B------:R-:W-:-:S07]  /*09a0*/  SHF.L.W.U32.HI R7, R6, R5, R7 ;  /* 0x0000000506077219 */ /* 0x000fce0000010e07 */
.L_x_21:
[----:B------:R-:W-:Y:S05]  /*09b0*/  BSYNC.RECONVERGENT B1 ;  /* 0x0000000000017941 */ /* 0x000fea0003800200 */
.L_x_20:
[C-C-:B------:R-:W-:Y:S01]  /*09c0*/  SHF.L.W.U32.HI R13, R7.reuse, 0x2, R10.reuse ;  /* 0x00000002070d7819 */ /* 0x140fe20000010e0a */
[----:B------:R-:W-:Y:S01]  /*09d0*/  IMAD.SHL.U32 R7, R7, 0x4, RZ ;  /* 0x0000000407077824 */ /* 0x000fe200078e00ff */
[----:B------:R-:W-:Y:S01]  /*09e0*/  UMOV UR4, 0x54442d19 ;  /* 0x54442d1900047882 */ /* 0x000fe20000000000 */
[----:B------:R-:W-:Y:S01]  /*09f0*/  UMOV UR5, 0x3bf921fb ;  /* 0x3bf921fb00057882 */ /* 0x000fe20000000000 */
[----:B------:R-:W-:Y:S02]  /*0a00*/  SHF.R.S32.HI R0, RZ, 0x1f, R13 ;  /* 0x0000001fff007819 */ /* 0x000fe4000001140d */
[----:B------:R-:W-:Y:S02]  /*0a10*/  SHF.R.U32.HI R10, RZ, 0x1e, R10 ;  /* 0x0000001eff0a7819 */ /* 0x000fe4000001160a */
[C---:B------:R-:W-:Y:S02]  /*0a20*/  LOP3.LUT R8, R0.reuse, R7, RZ, 0x3c, !PT ;  /* 0x0000000700087212 */ /* 0x040fe400078e3cff */
[----:B------:R-:W-:-:S02]  /*0a30*/  LOP3.LUT R9, R0, R13, RZ, 0x3c, !PT ;  /* 0x0000000d00097212 */ /* 0x000fc400078e3cff */
[----:B------:R-:W-:Y:S02]  /*0a40*/  ISETP.GE.AND P0, PT, R3, RZ, PT ;  /* 0x000000ff0300720c */ /* 0x000fe40003f06270 */
[----:B------:R-:W0:Y:S01]  /*0a50*/  I2F.F64.S64 R6, R8 ;  /* 0x0000000800067312 */ /* 0x000e220000301c00 */
[C---:B------:R-:W-:Y:S02]  /*0a60*/  LOP3.LUT R3, R13.reuse, R3, RZ, 0x3c, !PT ;  /* 0x000000030d037212 */ /* 0x040fe400078e3cff */
[----:B------:R-:W-:Y:S02]  /*0a70*/  LEA.HI R13, R13, R10, RZ, 0x1 ;  /* 0x0000000a0d0d7211 */ /* 0x000fe400078f08ff */
[----:B------:R-:W-:-:S03]  /*0a80*/  ISETP.GE.AND P1, PT, R3, RZ, PT ;  /* 0x000000ff0300720c */ /* 0x000fc60003f26270 */
[----:B------:R-:W-:-:S05]  /*0a90*/  IMAD.MOV R0, RZ, RZ, -R13 ;  /* 0x000000ffff007224 */ /* 0x000fca00078e0a0d */
[----:B------:R-:W-:Y:S01]  /*0aa0*/  @!P0 MOV R13, R0 ;  /* 0x00000000000d8202 */ /* 0x000fe20000000f00 */
[----:B0-----:R-:W-:-:S10]  /*0ab0*/  DMUL R6, R6, UR4 ;  /* 0x0000000406067c28 */ /* 0x001fd40008000000 */
[----:B------:R-:W0:Y:S02]  /*0ac0*/  F2F.F32.F64 R6, R6 ;  /* 0x0000000600067310 */ /* 0x000e240000301000 */
[----:B0-----:R-:W-:-:S07]  /*0ad0*/  FSEL R0, -R6, R6, !P1 ;  /* 0x0000000606007208 */ /* 0x001fce0004800100 */
.L_x_18:
[----:B------:R-:W-:Y:S05]  /*0ae0*/  BSYNC.RECONVERGENT B0 ;  /* 0x0000000000007941 */ /* 0x000fea0003800200 */
.L_x_17:
[----:B------:R-:W-:Y:S02]  /*0af0*/  IMAD.MOV.U32 R6, RZ, RZ, 0x37cbac00 ;  /* 0x37cbac00ff067424 */ /* 0x000fe400078e00ff */
[----:B------:R-:W-:Y:S01]  /*0b00*/  FMUL R3, R0, R0 ;  /* 0x0000000000037220 */ /* 0x000fe20000400000 */
[C---:B------:R-:W-:Y:S01]  /*0b10*/  LOP3.LUT R7, R13.reuse, 0x1, RZ, 0xc0, !PT ;  /* 0x000000010d077812 */ /* 0x040fe200078ec0ff */
[----:B------:R-:W-:Y:S01]  /*0b20*/  IMAD.MOV.U32 R8, RZ, RZ, 0x3c0885e4 ;  /* 0x3c0885e4ff087424 */ /* 0x000fe200078e00ff */
[----:B------:R-:W-:Y:S01]  /*0b30*/  IADD3 R13, PT, PT, R13, 0x1, RZ ;  /* 0x000000010d0d7810 */ /* 0x000fe20007ffe0ff */
[----:B------:R-:W-:Y:S01]  /*0b40*/  FFMA R5, R3, R6, -0.0013887860113754868507 ;  /* 0xbab607ed03057423 */ /* 0x000fe20000000006 */
[----:B------:R-:W-:Y:S01]  /*0b50*/  ISETP.NE.U32.AND P0, PT, R7, 0x1, PT ;  /* 0x000000010700780c */ /* 0x000fe20003f05070 */
[----:B------:R-:W-:Y:S01]  /*0b60*/  IMAD.MOV.U32 R10, RZ, RZ, 0x3e2aaaa8 ;  /* 0x3e2aaaa8ff0a7424 */ /* 0x000fe200078e00ff */
[----:B------:R-:W-:Y:S01]  /*0b70*/  LOP3.LUT P1, RZ, R13, 0x2, RZ, 0xc0, !PT ;  /* 0x000000020dff7812 */ /* 0x000fe2000782c0ff */
[----:B------:R-:W-:Y:S01]  /*0b80*/  VIADD R7, R4, 0xf3000000 ;  /* 0xf300000004077836 */ /* 0x000fe20000000000 */
[----:B------:R-:W-:Y:S01]  /*0b90*/  FSEL R6, R5, -0.00019574658654164522886, P0 ;  /* 0xb94d415305067808 */ /* 0x000fe20000000000 */
[----:B------:R-:W-:Y:S01]  /*0ba0*/  BSSY.RECONVERGENT B0, `(.L_x_22) ;  /* 0x0000013000007945 */ /* 0x000fe20003800200 */
[----:B------:R-:W-:Y:S01]  /*0bb0*/  FSEL R8, R8, 0.041666727513074874878, !P0 ;  /* 0x3d2aaabb08087808 */ /* 0x000fe20004000000 */
[----:B------:R0:W1:Y:S01]  /*0bc0*/  MUFU.RSQ R5, R4 ;  /* 0x0000000400057308 */ /* 0x0000620000001400 */
[----:B------:R-:W-:-:S02]  /*0bd0*/  FSEL R10, -R10, -0.4999999701976776123, !P0 ;  /* 0xbeffffff0a0a7808 */ /* 0x000fc40004000100 */
[----:B------:R-:W-:Y:S01]  /*0be0*/  FSEL R0, R0, 1, !P0 ;  /* 0x3f80000000007808 */ /* 0x000fe20004000000 */
[----:B------:R-:W-:Y:S01]  /*0bf0*/  FFMA R6, R3, R6, R8 ;  /* 0x0000000603067223 */ /* 0x000fe20000000008 */
[----:B------:R-:W-:-:S03]  /*0c00*/  ISETP.GT.U32.AND P0, PT, R7, 0x727fffff, PT ;  /* 0x727fffff0700780c */ /* 0x000fc60003f04070 */
[C---:B------:R-:W-:Y:S01]  /*0c10*/  FFMA R6, R3.reuse, R6, R10 ;  /* 0x0000000603067223 */ /* 0x040fe2000000000a */
[----:B------:R-:W-:-:S04]  /*0c20*/  FFMA R3, R3, R0, RZ ;  /* 0x0000000003037223 */ /* 0x000fc800000000ff */
[----:B------:R-:W-:-:S04]  /*0c30*/  FFMA R3, R3, R6, R0 ;  /* 0x0000000603037223 */ /* 0x000fc80000000000 */
[----:B------:R-:W-:Y:S01]  /*0c40*/  @P1 FADD R3, RZ, -R3 ;  /* 0x80000003ff031221 */ /* 0x000fe20000000000 */
[----:B01----:R-:W-:Y:S06]  /*0c50*/  @!P0 BRA `(.L_x_23) ;  /* 0x00000000000c8947 */ /* 0x003fec0003800000 */
[----:B------:R-:W-:-:S07]  /*0c60*/  MOV R9, 0xc80 ;  /* 0x00000c8000097802 */ /* 0x000fce0000000f00 */
[----:B------:R-:W-:Y:S05]  /*0c70*/  CALL.REL.NOINC `($__internal_1_$__cuda_sm20_sqrt_rn_f32_slowpath) ;  /* 0x00000000002c7944 */ /* 0x000fea0003c00000 */
[----:B------:R-:W-:Y:S05]  /*0c80*/  BRA `(.L_x_24) ;  /* 0x0000000000107947 */ /* 0x000fea0003800000 */
.L_x_23:
[----:B------:R-:W-:Y:S01]  /*0c90*/  FMUL.FTZ R7, R4, R5 ;  /* 0x0000000504077220 */ /* 0x000fe20000410000 */
[----:B------:R-:W-:-:S03]  /*0ca0*/  FMUL.FTZ R5, R5, 0.5 ;  /* 0x3f00000005057820 */ /* 0x000fc60000410000 */
[----:B------:R-:W-:-:S04]  /*0cb0*/  FFMA R0, -R7, R7, R4 ;  /* 0x0000000707007223 */ /* 0x000fc80000000104 */
[----:B------:R-:W-:-:S07]  /*0cc0*/  FFMA R0, R0, R5, R7 ;  /* 0x0000000500007223 */ /* 0x000fce0000000007 */
.L_x_24:
[----:B------:R-:W-:Y:S05]  /*0cd0*/  BSYNC.RECONVERGENT B0 ;  /* 0x0000000000007941 */ /* 0x000fea0003800200 */
.L_x_22:
[----:B------:R-:W0:Y:S01]  /*0ce0*/  LDC.64 R4, c[0x0][0x388] ;  /* 0x0000e200ff047b82 */ /* 0x000e220000000a00 */
[----:B------:R-:W-:Y:S01]  /*0cf0*/  FMUL R7, R3, R0 ;  /* 0x0000000003077220 */ /* 0x000fe20000400000 */
[----:B0-----:R-:W-:-:S05]  /*0d00*/  IMAD.WIDE R2, R2, 0x4, R4 ;  /* 0x0000000402027825 */ /* 0x001fca00078e0204 */
[----:B------:R-:W-:Y:S01]  /*0d10*/  STG.E desc[UR6][R2.64], R7 ;  /* 0x0000000702007986 */ /* 0x000fe2000c101906 */
[----:B------:R-:W-:Y:S05]  /*0d20*/  EXIT ;  /* 0x000000000000794d */ /* 0x000fea0003800000 */
        .weak           $__internal_1_$__cuda_sm20_sqrt_rn_f32_slowpath
        .type           $__internal_1_$__cuda_sm20_sqrt_rn_f32_slowpath,@function
        .size           $__internal_1_$__cuda_sm20_sqrt_rn_f32_slowpath,(.L_x_38 - $__internal_1_$__cuda_sm20_sqrt_rn_f32_slowpath)
$__internal_1_$__cuda_sm20_sqrt_rn_f32_slowpath:
[----:B------:R-:W-:-:S13]  /*0d30*/  LOP3.LUT P0, RZ, R4, 0x7fffffff, RZ, 0xc0, !PT ;  /* 0x7fffffff04ff7812 */ /* 0x000fda000780c0ff */
[----:B------:R-:W-:Y:S05]  /*0d40*/  @!P0 BRA `(.L_x_25) ;  /* 0x0000000000448947 */ /* 0x000fea0003800000 */
[----:B------:R-:W-:Y:S02]  /*0d50*/  FSETP.GEU.FTZ.AND P0, PT, R4, RZ, PT ;  /* 0x000000ff0400720b */ /* 0x000fe40003f1e000 */
[----:B------:R-:W-:-:S11]  /*0d60*/  MOV R0, R4 ;  /* 0x0000000400007202 */ /* 0x000fd60000000f00 */
[----:B------:R-:W-:Y:S01]  /*0d70*/  @!P0 IMAD.MOV.U32 R4, RZ, RZ, 0x7fffffff ;  /* 0x7fffffffff048424 */ /* 0x000fe200078e00ff */
        /* <DEDUP_REMOVED lines=14> */
.L_x_25:
[----:B------:R-:W-:Y:S01]  /*0e60*/  HFMA2 R5, -RZ, RZ, 0, 0 ;  /* 0x00000000ff057431 */ /* 0x000fe200000001ff */
[----:B------:R-:W-:Y:S01]  /*0e70*/  MOV R0, R4 ;  /* 0x0000000400007202 */ /* 0x000fe20000000f00 */
[----:B------:R-:W-:-:S04]  /*0e80*/  IMAD.MOV.U32 R4, RZ, RZ, R9 ;  /* 0x000000ffff047224 */ /* 0x000fc800078e0009 */
[----:B------:R-:W-:Y:S05]  /*0e90*/  RET.REL.NODEC R4 `(_Z14generateNormalP17curandStateXORWOWPfi) ;  /* 0xfffffff004587950 */ /* 0x000fea0003c3ffff */
.L_x_26:
        /* <DEDUP_REMOVED lines=14> */
.L_x_38:


//--------------------- .text._Z15generateUniformP17curandStateXORWOWPfi --------------------------
	.section	.text._Z15generateUniformP17curandStateXORWOWPfi,"ax",@progbits
	.align	128
        .global         _Z15generateUniformP17curandStateXORWOWPfi
        .type           _Z15generateUniformP17curandStateXORWOWPfi,@function
        .size           _Z15generateUniformP17curandStateXORWOWPfi,(.L_x_43 - _Z15generateUniformP17curandStateXORWOWPfi)
        .other          _Z15generateUniformP17curandStateXORWOWPfi,@"STO_CUDA_ENTRY STV_DEFAULT"
_Z15generateUniformP17curandStateXORWOWPfi:
.text._Z15generateUniformP17curandStateXORWOWPfi:
        /* <DEDUP_REMOVED lines=9> */
[----:B------:R-:W1:Y:S07]  /*0090*/  LDCU.64 UR4, c[0x0][0x358] ;  /* 0x00006b00ff0477ac */ /* 0x000e6e0008000a00 */
[----:B------:R-:W2:Y:S01]  /*00a0*/  LDC.64 R8, c[0x0][0x388] ;  /* 0x0000e200ff087b82 */ /* 0x000ea20000000a00 */
[----:B0-----:R-:W-:-:S05]  /*00b0*/  IMAD.WIDE R2, R11, 0x30, R2 ;  /* 0x000000300b027825 */ /* 0x001fca00078e0202 */
[----:B-1----:R-:W3:Y:S04]  /*00c0*/  LDG.E.64 R12, desc[UR4][R2.64] ;  /* 0x00000004020c7981 */ /* 0x002ee8000c1e1b00 */
[----:B------:R-:W4:Y:S04]  /*00d0*/  LDG.E.64 R6, desc[UR4][R2.64+0x10] ;  /* 0x0000100402067981 */ /* 0x000f28000c1e1b00 */
[----:B------:R-:W5:Y:S01]  /*00e0*/  LDG.E.64 R4, desc[UR4][R2.64+0x8] ;  /* 0x0000080402047981 */ /* 0x000f62000c1e1b00 */
[----:B------:R-:W-:Y:S02]  /*00f0*/  IMAD.MOV.U32 R15, RZ, RZ, 0x2f800000 ;  /* 0x2f800000ff0f7424 */ /* 0x000fe400078e00ff */
[----:B--2---:R-:W-:Y:S01]  /*0100*/  IMAD.WIDE R8, R11, 0x4, R8 ;  /* 0x000000040b087825 */ /* 0x004fe200078e0208 */
[----:B---3--:R-:W-:-:S03]  /*0110*/  SHF.R.U32.HI R0, RZ, 0x2, R13 ;  /* 0x00000002ff007819 */ /* 0x008fc6000001160d */
[----:B------:R-:W-:Y:S01]  /*0120*/  VIADD R12, R12, 0x587c5 ;  /* 0x000587c50c0c7836 */ /* 0x000fe20000000000 */
[----:B------:R-:W-:Y:S01]  /*0130*/  LOP3.LUT R0, R0, R13, RZ, 0x3c, !PT ;  /* 0x0000000d00007212 */ /* 0x000fe200078e3cff */
[----:B----4-:R-:W-:Y:S01]  /*0140*/  IMAD.SHL.U32 R13, R7, 0x10, RZ ;  /* 0x00000010070d7824 */ /* 0x010fe200078e00ff */
[----:B------:R-:W-:Y:S01]  /*0150*/  MOV R17, R6 ;  /* 0x0000000600117202 */ /* 0x000fe20000000f00 */
[----:B------:R-:W-:Y:S01]  /*0160*/  IMAD.MOV.U32 R18, RZ, RZ, R7 ;  /* 0x000000ffff127224 */ /* 0x000fe200078e0007 */
[C---:B------:R-:W-:Y:S02]  /*0170*/  SHF.L.U32 R10, R0.reuse, 0x1, RZ ;  /* 0x00000001000a7819 */ /* 0x040fe400000006ff */
[----:B-----5:R-:W-:Y:S02]  /*0180*/  MOV R16, R5 ;  /* 0x0000000500107202 */ /* 0x020fe40000000f00 */
[----:B------:R-:W-:Y:S01]  /*0190*/  LOP3.LUT R10, R0, R10, R13, 0x96, !PT ;  /* 0x0000000a000a7212 */ /* 0x000fe200078e960d */
[----:B------:R-:W-:-:S02]  /*01a0*/  IMAD.MOV.U32 R13, RZ, RZ, R4 ;  /* 0x000000ffff0d7224 */ /* 0x000fc400078e0004 */
[----:B------:R-:W-:Y:S01]  /*01b0*/  STG.E.64 desc[UR4][R2.64+0x8], R16 ;  /* 0x0000081002007986 */ /* 0x000fe2000c101b04 */
[----:B------:R-:W-:-:S03]  /*01c0*/  LOP3.LUT R19, R10, R7, RZ, 0x3c, !PT ;  /* 0x000000070a137212 */ /* 0x000fc600078e3cff */
[----:B------:R-:W-:Y:S01]  /*01d0*/  STG.E.64 desc[UR4][R2.64], R12 ;  /* 0x0000000c02007986 */ /* 0x000fe2000c101b04 */
[----:B------:R-:W-:-:S03]  /*01e0*/  IADD3 R0, PT, PT, R19, R12, RZ ;  /* 0x0000000c13007210 */ /* 0x000fc60007ffe0ff */
[----:B------:R-:W-:Y:S01]  /*01f0*/  STG.E.64 desc[UR4][R2.64+0x10], R18 ;  /* 0x0000101202007986 */ /* 0x000fe2000c101b04 */
[----:B------:R-:W-:-:S05]  /*0200*/  I2FP.F32.U32 R0, R0 ;  /* 0x0000000000007245 */ /* 0x000fca0000201000 */
[----:B------:R-:W-:-:S05]  /*0210*/  FFMA R15, R0, R15, 1.1641532182693481445e-10 ;  /* 0x2f000000000f7423 */ /* 0x000fca000000000f */
[----:B------:R-:W-:Y:S01]  /*0220*/  STG.E desc[UR4][R8.64], R15 ;  /* 0x0000000f08007986 */ /* 0x000fe2000c101904 */
[----:B------:R-:W-:Y:S05]  /*0230*/  EXIT ;  /* 0x000000000000794d */ /* 0x000fea0003800000 */
.L_x_27:
        /* <DEDUP_REMOVED lines=12> */
.L_x_43:


//--------------------- .text._Z16initRandomStatesP17curandStateXORWOWmi --------------------------
	.section	.text._Z16initRandomStatesP17curandStateXORWOWmi,"ax",@progbits
	.align	128
        .global         _Z16initRandomStatesP17curandStateXORWOWmi
        .type           _Z16initRandomStatesP17curandStateXORWOWmi,@function
        .size           _Z16initRandomStatesP17curandStateXORWOWmi,(.L_x_44 - _Z16initRandomStatesP17curandStateXORWOWmi)
        .other          _Z16initRandomStatesP17curandStateXORWOWmi,@"STO_CUDA_ENTRY STV_DEFAULT"
_Z16initRandomStatesP17curandStateXORWOWmi:
.text._Z16initRandomStatesP17curandStateXORWOWmi:
        /* <DEDUP_REMOVED lines=10> */
[----:B------:R-:W-:Y:S01]  /*00a0*/  ISETP.NE.AND P0, PT, R13, RZ, PT ;  /* 0x000000ff0d00720c */ /* 0x000fe20003f05270 */
[----:B------:R-:W-:Y:S05]  /*00b0*/  BSSY.RECONVERGENT B0, `(.L_x_28) ;  /* 0x00000e1000007945 */ /* 0x000fea0003800200 */
[----:B------:R-:W2:Y:S01]  /*00c0*/  LDC.64 R6, c[0x0][0x380] ;  /* 0x0000e000ff067b82 */ /* 0x000ea20000000a00 */
[----:B0-----:R-:W-:Y:S02]  /*00d0*/  LOP3.LUT R0, R2, 0xaad26b49, RZ, 0x3c, !PT ;  /* 0xaad26b4902007812 */ /* 0x001fe400078e3cff */
[----:B------:R-:W-:-:S03]  /*00e0*/  LOP3.LUT R2, R3, 0xf7dcefdd, RZ, 0x3c, !PT ;  /* 0xf7dcefdd03027812 */ /* 0x000fc600078e3cff */
[----:B------:R-:W-:Y:S02]  /*00f0*/  IMAD R0, R0, 0x4182bed5, RZ ;  /* 0x4182bed500007824 */ /* 0x000fe400078e02ff */
[----:B------:R-:W-:Y:S02]  /*0100*/  IMAD R3, R2, -0x658354e5, RZ ;  /* 0x9a7cab1b02037824 */ /* 0x000fe400078e02ff */
[----:B--2---:R-:W-:Y:S01]  /*0110*/  IMAD.WIDE R6, R13, 0x30, R6 ;  /* 0x000000300d067825 */ /* 0x004fe200078e0206 */
[C---:B------:R-:W-:Y:S02]  /*0120*/  LOP3.LUT R8, R0.reuse, 0x159a55e5, RZ, 0x3c, !PT ;  /* 0x159a55e500087812 */ /* 0x040fe400078e3cff */
[C---:B------:R-:W-:Y:S01]  /*0130*/  IADD3 R4, PT, PT, R0.reuse, 0x64f0c9, R3 ;  /* 0x0064f0c900047810 */ /* 0x040fe20007ffe003 */
[C---:B------:R-:W-:Y:S01]  /*0140*/  VIADD R5, R0.reuse, 0x75bcd15 ;  /* 0x075bcd1500057836 */ /* 0x040fe20000000000 */
[----:B------:R-:W-:Y:S01]  /*0150*/  LOP3.LUT R10, R3, 0x5491333, RZ, 0x3c, !PT ;  /* 0x05491333030a7812 */ /* 0x000fe200078e3cff */
[----:B------:R-:W-:-:S02]  /*0160*/  VIADD R11, R0, 0x583f19 ;  /* 0x00583f19000b7836 */ /* 0x000fc40000000000 */
[----:B------:R-:W-:Y:S01]  /*0170*/  VIADD R9, R3, 0x1f123bb5 ;  /* 0x1f123bb503097836 */ /* 0x000fe20000000000 */
[----:B-1----:R0:W-:Y:S04]  /*0180*/  STG.E.64 desc[UR4][R6.64], R4 ;  /* 0x0000000406007986 */ /* 0x0021e8000c101b04 */
[----:B------:R0:W-:Y:S04]  /*0190*/  STG.E.64 desc[UR4][R6.64+0x8], R8 ;  /* 0x0000080806007986 */ /* 0x0001e8000c101b04 */
[----:B------:R0:W-:Y:S01]  /*01a0*/  STG.E.64 desc[UR4][R6.64+0x10], R10 ;  /* 0x0000100a06007986 */ /* 0x0001e2000c101b04 */
[----:B------:R-:W-:Y:S05]  /*01b0*/  @!P0 BRA `(.L_x_29) ;  /* 0x0000000c00408947 */ /* 0x000fea0003800000 */
[----:B------:R-:W-:Y:S01]  /*01c0*/  SHF.R.S32.HI R0, RZ, 0x1f, R13 ;  /* 0x0000001fff007819 */ /* 0x000fe2000001140d */
[----:B------:R-:W-:-:S07]  /*01d0*/  IMAD.MOV.U32 R12, RZ, RZ, RZ ;  /* 0x000000ffff0c7224 */ /* 0x000fce00078e00ff */
.L_x_35:
[----:B-1----:R-:W-:Y:S01]  /*01e0*/  LOP3.LUT R2, R13, 0x3, RZ, 0xc0, !PT ;  /* 0x000000030d027812 */ /* 0x002fe200078ec0ff */
[----:B------:R-:W-:Y:S03]  /*01f0*/  BSSY.RECONVERGENT B1, `(.L_x_30) ;  /* 0x00000c6000017945 */ /* 0x000fe60003800200 */
[----:B------:R-:W-:-:S04]  /*0200*/  ISETP.NE.U32.AND P0, PT, R2, RZ, PT ;  /* 0x000000ff0200720c */ /* 0x000fc80003f05070 */
[----:B------:R-:W-:-:S13]  /*0210*/  ISETP.NE.AND.EX P0, PT, RZ, RZ, PT, P0 ;  /* 0x000000ffff00720c */ /* 0x000fda0003f05300 */
[----:B------:R-:W-:Y:S05]  /*0220*/  @!P0 BRA `(.L_x_31) ;  /* 0x0000000c00088947 */ /* 0x000fea0003800000 */
[----:B0-----:R-:W0:Y:S01]  /*0230*/  LDC.64 R8, c[0x4][RZ] ;  /* 0x01000000ff087b82 */ /* 0x001e220000000a00 */
[----:B------:R-:W-:Y:S02]  /*0240*/  IMAD.MOV.U32 R14, RZ, RZ, RZ ;  /* 0x000000ffff0e7224 */ /* 0x000fe400078e00ff */
[----:B0-----:R-:W-:-:S07]  /*0250*/  IMAD.WIDE.U32 R8, R12, 0xc80, R8 ;  /* 0x00000c800c087825 */ /* 0x001fce00078e0008 */
.L_x_34:
[----:B-1----:R-:W-:Y:S01]  /*0260*/  IMAD.MOV.U32 R15, RZ, RZ, RZ ;  /* 0x000000ffff0f7224 */ /* 0x002fe200078e00ff */
[----:B------:R-:W-:Y:S01]  /*0270*/  CS2R R2, SRZ ;  /* 0x0000000000027805 */ /* 0x000fe2000001ff00 */
[----:B------:R-:W-:Y:S01]  /*0280*/  IMAD.MOV.U32 R17, RZ, RZ, RZ ;  /* 0x000000ffff117224 */ /* 0x000fe200078e00ff */
[----:B------:R-:W-:-:S07]  /*0290*/  CS2R R4, SRZ ;  /* 0x0000000000047805 */ /* 0x000fce000001ff00 */
.L_x_33:
[----:B------:R-:W-:-:S05]  /*02a0*/  IMAD.WIDE.U32 R10, R17, 0x4, R6 ;  /* 0x00000004110a7825 */ /* 0x000fca00078e0006 */
[----:B------:R0:W5:Y:S01]  /*02b0*/  LDG.E R16, desc[UR4][R10.64+0x4] ;  /* 0x000004040a107981 */ /* 0x000162000c1e1900 */
[----:B------:R-:W-:-:S07]  /*02c0*/  IMAD.MOV.U32 R19, RZ, RZ, RZ ;  /* 0x000000ffff137224 */ /* 0x000fce00078e00ff */
.L_x_32:
[----:B-----5:R-:W-:Y:S01]  /*02d0*/  SHF.R.U32.HI R24, RZ, R19, R16 ;  /* 0x00000013ff187219 */ /* 0x020fe20000011610 */
[----:B0-----:R-:W-:-:S03]  /*02e0*/  IMAD.SHL.U32 R10, R17, 0x20, RZ ;  /* 0x00000020110a7824 */ /* 0x001fc600078e00ff */
[----:B------:R-:W-:Y:S01]  /*02f0*/  LOP3.LUT R11, R24, 0x1, RZ, 0xc0, !PT ;  /* 0x00000001180b7812 */ /* 0x000fe200078ec0ff */
[----:B------:R-:W-:-:S03]  /*0300*/  IMAD.IADD R10, R10, 0x1, R19 ;  /* 0x000000010a0a7824 */ /* 0x000fc600078e0213 */
[----:B------:R-:W-:Y:S01]  /*0310*/  ISETP.NE.U32.AND P0, PT, R11, 0x1, PT ;  /* 0x000000010b00780c */ /* 0x000fe20003f05070 */
[----:B------:R-:W-:-:S03]  /*0320*/  IMAD R11, R10, 0x5, RZ ;  /* 0x000000050a0b7824 */ /* 0x000fc600078e02ff */
[----:B------:R-:W-:Y:S01]  /*0330*/  R2P PR, R24, 0x7e ;  /* 0x0000007e18007804 */ /* 0x000fe20000000000 */
[----:B------:R-:W-:-:S08]  /*0340*/  IMAD.WIDE.U32 R10, R11, 0x4, R8 ;  /* 0x000000040b0a7825 */ /* 0x000fd000078e0008 */
[----:B------:R-:W2:Y:S04]  /*0350*/  @!P0 LDG.E R18, desc[UR4][R10.64] ;  /* 0x000000040a128981 */ /* 0x000ea8000c1e1900 */
[----:B------:R-:W3:Y:S04]  /*0360*/  @!P0 LDG.E R20, desc[UR4][R10.64+0x10] ;  /* 0x000010040a148981 */ /* 0x000ee8000c1e1900 */
[----:B------:R-:W4:Y:S04]  /*0370*/  @P1 LDG.E R22, desc[UR4][R10.64+0x14] ;  /* 0x000014040a161981 */ /* 0x000f28000c1e1900 */
[----:B------:R-:W4:Y:S04]  /*0380*/  @P2 LDG.E R26, desc[UR4][R10.64+0x28] ;  /* 0x000028040a1a2981 */ /* 0x000f28000c1e1900 */
[----:B------:R-:W4:Y:S04]  /*0390*/  @!P0 LDG.E R21, desc[UR4][R10.64+0x4] ;  /* 0x000004040a158981 */ /* 0x000f28000c1e1900 */
[----:B------:R-:W4:Y:S04]  /*03a0*/  @!P0 LDG.E R23, desc[UR4][R10.64+0xc] ;  /* 0x00000c040a178981 */ /* 0x000f28000c1e1900 */
[----:B------:R-:W4:Y:S04]  /*03b0*/  @P1 LDG.E R25, desc[UR4][R10.64+0x18] ;  /* 0x000018040a191981 */ /* 0x000f28000c1e1900 */
[----:B------:R-:W4:Y:S04]  /*03c0*/  @P3 LDG.E R28, desc[UR4][R10.64+0x3c] ;  /* 0x00003c040a1c3981 */ /* 0x000f28000c1e1900 */
[----:B------:R-:W4:Y:S01]  /*03d0*/  @P6 LDG.E R27, desc[UR4][R10.64+0x7c] ;  /* 0x00007c040a1b6981 */ /* 0x000f22000c1e1900 */
[----:B--2---:R-:W-:-:S03]  /*03e0*/  @!P0 LOP3.LUT R15, R15, R18, RZ, 0x3c, !PT ;  /* 0x000000120f0f8212 */ /* 0x004fc600078e3cff */
[----:B------:R-:W2:Y:S01]  /*03f0*/  @!P0 LDG.E R18, desc[UR4][R10.64+0x8] ;  /* 0x000008040a128981 */ /* 0x000ea2000c1e1900 */
[----:B---3--:R-:W-:-:S03]  /*0400*/  @!P0 LOP3.LUT R3, R3, R20, RZ, 0x3c, !PT ;  /* 0x0000001403038212 */ /* 0x008fc600078e3cff */
[----:B------:R-:W3:Y:S01]  /*0410*/  @P1 LDG.E R20, desc[UR4][R10.64+0x24] ;  /* 0x000024040a141981 */ /* 0x000ee2000c1e1900 */
[----:B----4-:R-:W-:-:S03]  /*0420*/  @P1 LOP3.LUT R15, R15, R22, RZ, 0x3c, !PT ;  /* 0x000000160f0f1212 */ /* 0x010fc600078e3cff */
[----:B------:R-:W4:Y:S01]  /*0430*/  @P2 LDG.E R22, desc[UR4][R10.64+0x38] ;  /* 0x000038040a162981 */ /* 0x000f22000c1e1900 */
[----:B------:R-:W-:-:S03]  /*0440*/  @P2 LOP3.LUT R15, R15, R26, RZ, 0x3c, !PT ;  /* 0x0000001a0f0f2212 */ /* 0x000fc600078e3cff */
[----:B------:R-:W4:Y:S01]  /*0450*/  @P4 LDG.E R26, desc[UR4][R10.64+0x50] ;  /* 0x000050040a1a4981 */ /* 0x000f22000c1e1900 */
[----:B------:R-:W-:-:S03]  /*0460*/  @!P0 LOP3.LUT R4, R4, R21, RZ, 0x3c, !PT ;  /* 0x0000001504048212 */ /* 0x000fc600078e3cff */
[----:B------:R-:W4:Y:S01]  /*0470*/  @P1 LDG.E R21, desc[UR4][R10.64+0x20] ;  /* 0x000020040a151981 */ /* 0x000f22000c1e1900 */
[----:B------:R-:W-:-:S03]  /*0480*/  @!P0 LOP3.LUT R2, R2, R23, RZ, 0x3c, !PT ;  /* 0x0000001702028212 */ /* 0x000fc600078e3cff */
[----:B------:R-:W4:Y:S01]  /*0490*/  @P2 LDG.E R23, desc[UR4][R10.64+0x2c] ;  /* 0x00002c040a172981 */ /* 0x000f22000c1e1900 */
[----:B------:R-:W-:-:S03]  /*04a0*/  @P1 LOP3.LUT R4, R4, R25, RZ, 0x3c, !PT ;  /* 0x0000001904041212 */ /* 0x000fc600078e3cff */
[----:B------:R-:W4:Y:S01]  /*04b0*/  @P2 LDG.E R25, desc[UR4][R10.64+0x34] ;  /* 0x000034040a192981 */ /* 0x000f22000c1e1900 */
[----:B--2---:R-:W-:-:S03]  /*04c0*/  @!P0 LOP3.LUT R5, R5, R18, RZ, 0x3c, !PT ;  /* 0x0000001205058212 */ /* 0x004fc600078e3cff */
[----:B------:R-:W2:Y:S01]  /*04d0*/  @P1 LDG.E R18, desc[UR4][R10.64+0x1c] ;  /* 0x00001c040a121981 */ /* 0x000ea2000c1e1900 */
[----:B---3--:R-:W-:-:S03]  /*04e0*/  @P1 LOP3.LUT R3, R3, R20, RZ, 0x3c, !PT ;  /* 0x0000001403031212 */ /* 0x008fc600078e3cff */
[----:B------:R-:W3:Y:S01]  /*04f0*/  @P2 LDG.E R20, desc[UR4][R10.64+0x30] ;  /* 0x000030040a142981 */ /* 0x000ee2000c1e1900 */
[----:B----4-:R-:W-:-:S03]  /*0500*/  @P2 LOP3.LUT R3, R3, R22, RZ, 0x3c, !PT ;  /* 0x0000001603032212 */ /* 0x010fc600078e3cff */
[----:B------:R-:W4:Y:S01]  /*0510*/  @P3 LDG.E R22, desc[UR4][R10.64+0x4c] ;  /* 0x00004c040a163981 */ /* 0x000f22000c1e1900 */
[----:B------:R-:W-:-:S04]  /*0520*/  @P3 LOP3.LUT R15, R15, R28, RZ, 0x3c, !PT ;  /* 0x0000001c0f0f3212 */ /* 0x000fc800078e3cff */
[----:B------:R-:W-:Y:S02]  /*0530*/  @P4 LOP3.LUT R15, R15, R26, RZ, 0x3c, !PT ;  /* 0x0000001a0f0f4212 */ /* 0x000fe400078e3cff */
[----:B------:R-:W-:Y:S01]  /*0540*/  @P1 LOP3.LUT R2, R2, R21, RZ, 0x3c, !PT ;  /* 0x0000001502021212 */ /* 0x000fe200078e3cff */
[----:B------:R-:W4:Y:S04]  /*0550*/  @P5 LDG.E R26, desc[UR4][R10.64+0x64] ;  /* 0x000064040a1a5981 */ /* 0x000f28000c1e1900 */
[----:B------:R-:W4:Y:S01]  /*0560*/  @P3 LDG.E R21, desc[UR4][R10.64+0x40] ;  /* 0x000040040a153981 */ /* 0x000f22000c1e1900 */
[----:B------:R-:W-:Y:S02]  /*0570*/  @P2 LOP3.LUT R4, R4, R23, RZ, 0x3c, !PT ;  /* 0x0000001704042212 */ /* 0x000fe400078e3cff */
[----:B------:R-:W-:Y:S01]  /*0580*/  @P2 LOP3.LUT R2, R2, R25, RZ, 0x3c, !PT ;  /* 0x0000001902022212 */ /* 0x000fe200078e3cff */
[----:B------:R-:W4:Y:S04]  /*0590*/  @P3 LDG.E R23, desc[UR4][R10.64+0x48] ;  /* 0x000048040a173981 */ /* 0x000f28000c1e1900 */
[----:B------:R-:W4:Y:S01]  /*05a0*/  @P4 LDG.E R25, desc[UR4][R10.64+0x54] ;  /* 0x000054040a194981 */ /* 0x000f22000c1e1900 */
[----:B--2---:R-:W-:-:S03]  /*05b0*/  @P1 LOP3.LUT R5, R5, R18, RZ, 0x3c, !PT ;  /* 0x0000001205051212 */ /* 0x004fc600078e3cff */
[----:B------:R-:W2:Y:S01]  /*05c0*/  @P3 LDG.E R18, desc[UR4][R10.64+0x44] ;  /* 0x000044040a123981 */ /* 0x000ea2000c1e1900 */
[----:B---3--:R-:W-:-:S03]  /*05d0*/  @P2 LOP3.LUT R5, R5, R20, RZ, 0x3c, !PT ;  /* 0x0000001405052212 */ /* 0x008fc600078e3cff */
[----:B------:R-:W3:Y:S01]  /*05e0*/  @P4 LDG.E R20, desc[UR4][R10.64+0x58] ;  /* 0x000058040a144981 */ /* 0x000ee2000c1e1900 */
[----:B----4-:R-:W-:-:S03]  /*05f0*/  @P3 LOP3.LUT R3, R3, R22, RZ, 0x3c, !PT ;  /* 0x0000001603033212 */ /* 0x010fc600078e3cff */
[----:B------:R-:W4:Y:S01]  /*0600*/  @P4 LDG.E R22, desc[UR4][R10.64+0x60] ;  /* 0x000060040a164981 */ /* 0x000f22000c1e1900 */
[----:B------:R-:W-:Y:S02]  /*0610*/  LOP3.LUT P0, RZ, R24, 0x80, RZ, 0xc0, !PT ;  /* 0x0000008018ff7812 */ /* 0x000fe4000780c0ff */
[----:B------:R-:W-:Y:S02]  /*0620*/  @P5 LOP3.LUT R15, R15, R26, RZ, 0x3c, !PT ;  /* 0x0000001a0f0f5212 */ /* 0x000fe400078e3cff */
[----:B------:R-:W4:Y:S01]  /*0630*/  @P6 LDG.E R26, desc[UR4][R10.64+0x78] ;  /* 0x000078040a1a6981 */ /* 0x000f22000c1e1900 */
[----:B------:R-:W-:-:S03]  /*0640*/  @P3 LOP3.LUT R4, R4, R21, RZ, 0x3c, !PT ;  /* 0x0000001504043212 */ /* 0x000fc600078e3cff */
[----:B------:R-:W4:Y:S01]  /*0650*/  @P4 LDG.E R21, desc[UR4][R10.64+0x5c] ;  /* 0x00005c040a154981 */ /* 0x000f22000c1e1900 */
[----:B------:R-:W-:-:S03]  /*0660*/  @P3 LOP3.LUT R2, R2, R23, RZ, 0x3c, !PT ;  /* 0x0000001702023212 */ /* 0x000fc600078e3cff */
[----:B------:R-:W4:Y:S01]  /*0670*/  @P5 LDG.E R23, desc[UR4][R10.64+0x68] ;  /* 0x000068040a175981 */ /* 0x000f22000c1e1900 */
[----:B------:R-:W-:-:S03]  /*0680*/  @P4 LOP3.LUT R4, R4, R25, RZ, 0x3c, !PT ;  /* 0x0000001904044212 */ /* 0x000fc600078e3cff */
[----:B------:R-:W4:Y:S01]  /*0690*/  @P5 LDG.E R25, desc[UR4][R10.64+0x70] ;  /* 0x000070040a195981 */ /* 0x000f22000c1e1900 */
[----:B--2---:R-:W-:-:S03]  /*06a0*/  @P3 LOP3.LUT R5, R5, R18, RZ, 0x3c, !PT ;  /* 0x0000001205053212 */ /* 0x004fc600078e3cff */
[----:B------:R-:W2:Y:S01]  /*06b0*/  @P5 LDG.E R18, desc[UR4][R10.64+0x6c] ;  /* 0x00006c040a125981 */ /* 0x000ea2000c1e1900 */
[----:B---3--:R-:W-:-:S03]  /*06c0*/  @P4 LOP3.LUT R5, R5, R20, RZ, 0x3c, !PT ;  /* 0x0000001405054212 */ /* 0x008fc600078e3cff */
[----:B------:R-:W3:Y:S01]  /*06d0*/  @P5 LDG.E R20, desc[UR4][R10.64+0x74] ;  /* 0x000074040a145981 */ /* 0x000ee2000c1e1900 */
[----:B----4-:R-:W-:-:S03]  /*06e0*/  @P4 LOP3.LUT R3, R3, R22, RZ, 0x3c, !PT ;  /* 0x0000001603034212 */ /* 0x010fc600078e3cff */
[----:B------:R-:W4:Y:S01]  /*06f0*/  @P0 LDG.E R22, desc[UR4][R10.64+0x8c] ;  /* 0x00008c040a160981 */ /* 0x000f22000c1e1900 */
[----:B------:R-:W-:-:S03]  /*0700*/  @P6 LOP3.LUT R15, R15, R26, RZ, 0x3c, !PT ;  /* 0x0000001a0f0f6212 */ /* 0x000fc600078e3cff */
        /* <DEDUP_REMOVED lines=13> */
[----:B------:R-:W-:Y:S02]  /*07e0*/  @P6 LOP3.LUT R4, R4, R27, RZ, 0x3c, !PT ;  /* 0x0000001b04046212 */ /* 0x000fe400078e3cff */
[----:B------:R-:W-:Y:S02]  /*07f0*/  @P6 LOP3.LUT R2, R2, R21, RZ, 0x3c, !PT ;  /* 0x0000001502026212 */ /* 0x000fe400078e3cff */
[----:B------:R-:W-:Y:S02]  /*0800*/  @P0 LOP3.LUT R4, R4, R23, RZ, 0x3c, !PT ;  /* 0x0000001704040212 */ /* 0x000fe400078e3cff */
[----:B------:R-:W-:Y:S02]  /*0810*/  @P0 LOP3.LUT R2, R2, R25, RZ, 0x3c, !PT ;  /* 0x0000001902020212 */ /* 0x000fe400078e3cff */
[----:B--2---:R-:W-:Y:S02]  /*0820*/  @P6 LOP3.LUT R5, R5, R18, RZ, 0x3c, !PT ;  /* 0x0000001205056212 */ /* 0x004fe400078e3cff */
[----:B---3--:R-:W-:-:S02]  /*0830*/  @P6 LOP3.LUT R3, R3, R20, RZ, 0x3c, !PT ;  /* 0x0000001403036212 */ /* 0x008fc400078e3cff */
[----:B----4-:R-:W-:Y:S02]  /*0840*/  @P0 LOP3.LUT R5, R5, R22, RZ, 0x3c, !PT ;  /* 0x0000001605050212 */ /* 0x010fe400078e3cff */
[----:B------:R-:W-:Y:S02]  /*0850*/  @P0 LOP3.LUT R3, R3, R26, RZ, 0x3c, !PT ;  /* 0x0000001a03030212 */ /* 0x000fe400078e3cff */
[----:B------:R-:W-:-:S13]  /*0860*/  R2P PR, R24.B1, 0x7f ;  /* 0x0000007f18007804 */ /* 0x000fda0000001000 */
[----:B------:R-:W2:Y:S04]  /*0870*/  @P0 LDG.E R18, desc[UR4][R10.64+0xa0] ;  /* 0x0000a0040a120981 */ /* 0x000ea8000c1e1900 */
[----:B------:R-:W3:Y:S04]  /*0880*/  @P1 LDG.E R22, desc[UR4][R10.64+0xb4] ;  /* 0x0000b4040a161981 */ /* 0x000ee8000c1e1900 */
[----:B------:R-:W4:Y:S04]  /*0890*/  @P2 LDG.E R26, desc[UR4][R10.64+0xc8] ;  /* 0x0000c8040a1a2981 */ /* 0x000f28000c1e1900 */
[----:B------:R-:W4:Y:S04]  /*08a0*/  @P3 LDG.E R28, desc[UR4][R10.64+0xdc] ;  /* 0x0000dc040a1c3981 */ /* 0x000f28000c1e1900 */
[----:B------:R-:W4:Y:S04]  /*08b0*/  @P0 LDG.E R23, desc[UR4][R10.64+0xa4] ;  /* 0x0000a4040a170981 */ /* 0x000f28000c1e1900 */
[----:B------:R-:W4:Y:S04]  /*08c0*/  @P0 LDG.E R20, desc[UR4][R10.64+0xa8] ;  /* 0x0000a8040a140981 */ /* 0x000f28000c1e1900 */
[----:B------:R-:W4:Y:S04]  /*08d0*/  @P4 LDG.E R25, desc[UR4][R10.64+0xf0] ;  /* 0x0000f0040a194981 */ /* 0x000f28000c1e1900 */
        /* <DEDUP_REMOVED lines=21> */
[----:B------:R-:W-:Y:S02]  /*0a30*/  LOP3.LUT P0, RZ, R24, 0x8000, RZ, 0xc0, !PT ;  /* 0x0000800018ff7812 */ /* 0x000fe4000780c0ff */
[----:B----4-:R-:W-:Y:S01]  /*0a40*/  @P5 LOP3.LUT R15, R15, R26, RZ, 0x3c, !PT ;  /* 0x0000001a0f0f5212 */ /* 0x010fe200078e3cff */
[----:B------:R-:W4:Y:S04]  /*0a50*/  @P3 LDG.E R24, desc[UR4][R10.64+0xe4] ;  /* 0x0000e4040a183981 */ /* 0x000f28000c1e1900 */
[----:B------:R-:W2:Y:S01]  /*0a60*/  @P6 LDG.E R26, desc[UR4][R10.64+0x118] ;  /* 0x000118040a1a6981 */ /* 0x000ea2000c1e1900 */
        /* <DEDUP_REMOVED lines=8> */
[----:B---3--:R-:W-:-:S03]  /*0af0*/  @P2 LOP3.LUT R3, R3, R22, RZ, 0x3c, !PT ;  /* 0x0000001603032212 */ /* 0x008fc600078e3cff */
[----:B------:R-:W3:Y:S01]  /*0b00*/  @P4 LDG.E R22, desc[UR4][R10.64+0x100] ;  /* 0x000100040a164981 */ /* 0x000ee2000c1e1900 */
[----:B--2---:R-:W-:-:S03]  /*0b10*/  @P6 LOP3.LUT R15, R15, R26, RZ, 0x3c, !PT ;  /* 0x0000001a0f0f6212 */ /* 0x004fc600078e3cff */
[----:B------:R-:W2:Y:S01]  /*0b20*/  @P0 LDG.E R26, desc[UR4][R10.64+0x12c] ;  /* 0x00012c040a1a0981 */ /* 0x000ea2000c1e1900 */
[----:B----4-:R-:W-:-:S03]  /*0b30*/  @P2 LOP3.LUT R2, R2, R23, RZ, 0x3c, !PT ;  /* 0x0000001702022212 */ /* 0x010fc600078e3cff */
[----:B------:R-:W4:Y:S01]  /*0b40*/  @P4 LDG.E R23, desc[UR4][R10.64+0xfc] ;  /* 0x0000fc040a174981 */ /* 0x000f22000c1e1900 */
[----:B------:R-:W-:-:S03]  /*0b50*/  @P2 LOP3.LUT R5, R5, R20, RZ, 0x3c, !PT ;  /* 0x0000001405052212 */ /* 0x000fc600078e3cff */
[----:B------:R-:W4:Y:S01]  /*0b60*/  @P4 LDG.E R20, desc[UR4][R10.64+0xf8] ;  /* 0x0000f8040a144981 */ /* 0x000f22000c1e1900 */
[----:B------:R-:W-:Y:S02]  /*0b70*/  @P3 LOP3.LUT R2, R2, R27, RZ, 0x3c, !PT ;  /* 0x0000001b02023212 */ /* 0x000fe400078e3cff */
[----:B------:R-:W-:Y:S01]  /*0b80*/  @P3 LOP3.LUT R4, R4, R25, RZ, 0x3c, !PT ;  /* 0x0000001904043212 */ /* 0x000fe200078e3cff */
[----:B------:R-:W4:Y:S01]  /*0b90*/  @P5 LDG.E R27, desc[UR4][R10.64+0x110] ;  /* 0x000110040a1b5981 */ /* 0x000f22000c1e1900 */
[----:B------:R-:W-:-:S03]  /*0ba0*/  @P3 LOP3.LUT R5, R5, R24, RZ, 0x3c, !PT ;  /* 0x0000001805053212 */ /* 0x000fc600078e3cff */
[----:B------:R-:W4:Y:S04]  /*0bb0*/  @P5 LDG.E R25, desc[UR4][R10.64+0x108] ;  /* 0x000108040a195981 */ /* 0x000f28000c1e1900 */
        /* <DEDUP_REMOVED lines=19> */
[----:B------:R-:W-:-:S05]  /*0cf0*/  VIADD R19, R19, 0x10 ;  /* 0x0000001013137836 */ /* 0x000fca0000000000 */
[----:B------:R-:W-:Y:S02]  /*0d00*/  ISETP.NE.AND P1, PT, R19, 0x20, PT ;  /* 0x000000201300780c */ /* 0x000fe40003f25270 */
[----:B------:R-:W-:Y:S02]  /*0d10*/  @P5 LOP3.LUT R3, R3, R18, RZ, 0x3c, !PT ;  /* 0x0000001203035212 */ /* 0x000fe400078e3cff */
[----:B------:R-:W-:Y:S02]  /*0d20*/  @P6 LOP3.LUT R4, R4, R21, RZ, 0x3c, !PT ;  /* 0x0000001504046212 */ /* 0x000fe400078e3cff */
[----:B---3--:R-:W-:-:S04]  /*0d30*/  @P6 LOP3.LUT R3, R3, R22, RZ, 0x3c, !PT ;  /* 0x0000001603036212 */ /* 0x008fc800078e3cff */
[----:B--2---:R-:W-:Y:S02]  /*0d40*/  @P0 LOP3.LUT R3, R3, R26, RZ, 0x3c, !PT ;  /* 0x0000001a03030212 */ /* 0x004fe400078e3cff */
[----:B----4-:R-:W-:Y:S02]  /*0d50*/  @P6 LOP3.LUT R2, R2, R23, RZ, 0x3c, !PT ;  /* 0x0000001702026212 */ /* 0x010fe400078e3cff */
[----:B------:R-:W-:Y:S02]  /*0d60*/  @P6 LOP3.LUT R5, R5, R20, RZ, 0x3c, !PT ;  /* 0x0000001405056212 */ /* 0x000fe400078e3cff */
[----:B------:R-:W-:Y:S02]  /*0d70*/  @P0 LOP3.LUT R2, R2, R27, RZ, 0x3c, !PT ;  /* 0x0000001b02020212 */ /* 0x000fe400078e3cff */
[----:B------:R-:W-:Y:S02]  /*0d80*/  @P0 LOP3.LUT R4, R4, R25, RZ, 0x3c, !PT ;  /* 0x0000001904040212 */ /* 0x000fe400078e3cff */
[----:B------:R-:W-:Y:S01]  /*0d90*/  @P0 LOP3.LUT R5, R5, R24, RZ, 0x3c, !PT ;  /* 0x0000001805050212 */ /* 0x000fe200078e3cff */
[----:B------:R-:W-:Y:S06]  /*0da0*/  @P1 BRA `(.L_x_32) ;  /* 0xfffffff400481947 */ /* 0x000fec000383ffff */
[----:B------:R-:W-:-:S05]  /*0db0*/  VIADD R17, R17, 0x1 ;  /* 0x0000000111117836 */ /* 0x000fca0000000000 */
[----:B------:R-:W-:-:S13]  /*0dc0*/  ISETP.NE.AND P0, PT, R17, 0x5, PT ;  /* 0x000000051100780c */ /* 0x000fda0003f05270 */
[----:B------:R-:W-:Y:S05]  /*0dd0*/  @P0 BRA `(.L_x_33) ;  /* 0xfffffff400300947 */ /* 0x000fea000383ffff */
[----:B------:R1:W-:Y:S01]  /*0de0*/  STG.E.64 desc[UR4][R6.64+0x8], R4 ;  /* 0x0000080406007986 */ /* 0x0003e2000c101b04 */
[----:B------:R-:W-:Y:S01]  /*0df0*/  VIADD R14, R14, 0x1 ;  /* 0x000000010e0e7836 */ /* 0x000fe20000000000 */
[----:B------:R-:W-:Y:S02]  /*0e00*/  LOP3.LUT R11, R13, 0x3, RZ, 0xc0, !PT ;  /* 0x000000030d0b7812 */ /* 0x000fe400078ec0ff */
[----:B------:R1:W-:Y:S02]  /*0e10*/  STG.E.64 desc[UR4][R6.64+0x10], R2 ;  /* 0x0000100206007986 */ /* 0x0003e4000c101b04 */
[----:B------:R-:W-:Y:S02]  /*0e20*/  ISETP.GE.U32.AND P0, PT, R14, R11, PT ;  /* 0x0000000b0e00720c */ /* 0x000fe40003f06070 */
[----:B------:R1:W-:Y:S11]  /*0e30*/  STG.E desc[UR4][R6.64+0x4], R15 ;  /* 0x0000040f06007986 */ /* 0x0003f6000c101904 */
[----:B------:R-:W-:Y:S05]  /*0e40*/  @!P0 BRA `(.L_x_34) ;  /* 0xfffffff400048947 */ /* 0x000fea000383ffff */
.L_x_31:
[----:B------:R-:W-:Y:S05]  /*0e50*/  BSYNC.RECONVERGENT B1 ;  /* 0x0000000000017941 */ /* 0x000fea0003800200 */
.L_x_30:
[C---:B------:R-:W-:Y:S01]  /*0e60*/  ISETP.GT.U32.AND P0, PT, R13.reuse, 0x3, PT ;  /* 0x000000030d00780c */ /* 0x040fe20003f04070 */
[----:B------:R-:W-:Y:S01]  /*0e70*/  VIADD R12, R12, 0x1 ;  /* 0x000000010c0c7836 */ /* 0x000fe20000000000 */
[--C-:B------:R-:W-:Y:S02]  /*0e80*/  SHF.R.U64 R13, R13, 0x2, R0.reuse ;  /* 0x000000020d0d7819 */ /* 0x100fe40000001200 */
[----:B------:R-:W-:Y:S02]  /*0e90*/  ISETP.GT.U32.AND.EX P0, PT, R0, RZ, PT, P0 ;  /* 0x000000ff0000720c */ /* 0x000fe40003f04100 */
[----:B------:R-:W-:-:S11]  /*0ea0*/  SHF.R.U32.HI R0, RZ, 0x2, R0 ;  /* 0x00000002ff007819 */ /* 0x000fd60000011600 */
[----:B------:R-:W-:Y:S05]  /*0eb0*/  @P0 BRA `(.L_x_35) ;  /* 0xfffffff000c80947 */ /* 0x000fea000383ffff */
.L_x_29:
[----:B------:R-:W-:Y:S05]  /*0ec0*/  BSYNC.RECONVERGENT B0 ;  /* 0x0000000000007941 */ /* 0x000fea0003800200 */
.L_x_28:
[----:B------:R-:W-:Y:S04]  /*0ed0*/  STG.E.64 desc[UR4][R6.64+0x18], RZ ;  /* 0x000018ff06007986 */ /* 0x000fe8000c101b04 */
[----:B------:R-:W-:Y:S04]  /*0ee0*/  STG.E desc[UR4][R6.64+0x20], RZ ;  /* 0x000020ff06007986 */ /* 0x000fe8000c101904 */
[----:B------:R-:W-:Y:S01]  /*0ef0*/  STG.E.64 desc[UR4][R6.64+0x28], RZ ;  /* 0x000028ff06007986 */ /* 0x000fe2000c101b04 */
[----:B------:R-:W-:Y:S05]  /*0f00*/  EXIT ;  /* 0x000000000000794d */ /* 0x000fea0003800000 */
.L_x_36:
        /* <DEDUP_REMOVED lines=15> */
.L_x_44:


//--------------------- .nv.global.init           --------------------------
	.section	.nv.global.init,"aw",@progbits
	.align	4
.nv.global.init:
	.type		__cudart_i2opi_f,@object
	.size		__cudart_i2opi_f,(mrg32k3aM1SubSeq - __cudart_i2opi_f)
__cudart_i2opi_f:
        /*0000*/ 	.byte	0x41, 0x90, 0x43, 0x3c, 0x99, 0x95, 0x62, 0xdb, 0xc0, 0xdd, 0x34, 0xf5, 0xd1, 0x57, 0x27, 0xfc
        /*0010*/ 	.byte	0x29, 0x15, 0x44, 0x4e, 0x6e, 0x83, 0xf9, 0xa2
	.type		mrg32k3aM1SubSeq,@object
	.size		mrg32k3aM1SubSeq,(mrg32k3aM2SubSeq - mrg32k3aM1SubSeq)
mrg32k3aM1SubSeq:
        /*0018*/ 	.byte	0x0b, 0xcc, 0xee, 0x04, 0x73, 0x29, 0x8b, 0x6f, 0xf6, 0x53, 0x03, 0xf6, 0x23, 0xf6, 0xea, 0xda
        /* <DEDUP_REMOVED lines=125> */
	.type		mrg32k3aM2SubSeq,@object
	.size		mrg32k3aM2SubSeq,(mrg32k3aM1 - mrg32k3aM2SubSeq)
mrg32k3aM2SubSeq:
        /* <DEDUP_REMOVED lines=126> */
	.type		mrg32k3aM1,@object
	.size		mrg32k3aM1,(mrg32k3aM1Seq - mrg32k3aM1)
mrg32k3aM1:
        /* <DEDUP_REMOVED lines=144> */
	.type		mrg32k3aM1Seq,@object
	.size		mrg32k3aM1Seq,(mrg32k3aM2 - mrg32k3aM1Seq)
mrg32k3aM1Seq:
        /* <DEDUP_REMOVED lines=144> */
	.type		mrg32k3aM2,@object
	.size		mrg32k3aM2,(mrg32k3aM2Seq - mrg32k3aM2)
mrg32k3aM2:
        /* <DEDUP_REMOVED lines=144> */
	.type		mrg32k3aM2Seq,@object
	.size		mrg32k3aM2Seq,(precalc_xorwow_matrix - mrg32k3aM2Seq)
mrg32k3aM2Seq:
        /* <DEDUP_REMOVED lines=144> */
	.type		precalc_xorwow_matrix,@object
	.size		precalc_xorwow_matrix,(precalc_xorwow_offset_matrix - precalc_xorwow_matrix)
precalc_xorwow_matrix:
        /* <DEDUP_REMOVED lines=6400> */
	.type		precalc_xorwow_offset_matrix,@object
	.size		precalc_xorwow_offset_matrix,(.L_1 - precalc_xorwow_offset_matrix)
precalc_xorwow_offset_matrix:
        /* <DEDUP_REMOVED lines=6400> */
.L_1:


//--------------------- .nv.shared._Z21calculatePayoffSharedPfS_fi --------------------------
	.section	.nv.shared._Z21calculatePayoffSharedPfS_fi,"aw",@nobits
	.sectionflags	@""
	.align	4
.nv.shared._Z21calculatePayoffSharedPfS_fi:
	.zero		2048


//--------------------- .nv.shared.reserved.0     --------------------------
	.section	.nv.shared.reserved.0,"aw",@nobits
	.weak		__nv_reservedSMEM_offset_0_alias
	.size		__nv_reservedSMEM_offset_0_alias, 0, 64
	.other		__nv_reservedSMEM_offset_0_alias,@"STO_CUDA_RESERVED_SHARED STV_DEFAULT"
__nv_reservedSMEM_offset_0_alias:
	.zero		0
	.zero		64


//--------------------- .nv.constant0._Z21calculatePayoffSharedPfS_fi --------------------------
	.section	.nv.constant0._Z21calculatePayoffSharedPfS_fi,"a",@progbits
	.sectionflags	@""
	.align	4
.nv.constant0._Z21calculatePayoffSharedPfS_fi:
	.zero		920


//--------------------- .nv.constant0._Z15calculatePayoffPfS_fi --------------------------
	.section	.nv.constant0._Z15calculatePayoffPfS_fi,"a",@progbits
	.sectionflags	@""
	.align	4
.nv.constant0._Z15calculatePayoffPfS_fi:
	.zero		920


//--------------------- .nv.constant0._Z18simulateStockPathsP17curandStateXORWOWPfffffi --------------------------
	.section	.nv.constant0._Z18simulateStockPathsP17curandStateXORWOWPfffffi,"a",@progbits
	.sectionflags	@""
	.align	4
.nv.constant0._Z18simulateStockPathsP17curandStateXORWOWPfffffi:
	.zero		932


//--------------------- .nv.constant0._Z14generateNormalP17curandStateXORWOWPfi --------------------------
	.section	.nv.constant0._Z14generateNormalP17curandStateXORWOWPfi,"a",@progbits
	.sectionflags	@""
	.align	4
.nv.constant0._Z14generateNormalP17curandStateXORWOWPfi:
	.zero		916


//--------------------- .nv.constant0._Z15generateUniformP17curandStateXORWOWPfi --------------------------
	.section	.nv.constant0._Z15generateUniformP17curandStateXORWOWPfi,"a",@progbits
	.sectionflags	@""
	.align	4
.nv.constant0._Z15generateUniformP17curandStateXORWOWPfi:
	.zero		916


//--------------------- .nv.constant0._Z16initRandomStatesP17curandStateXORWOWmi --------------------------
	.section	.nv.constant0._Z16initRandomStatesP17curandStateXORWOWmi,"a",@progbits
	.sectionflags	@""
	.align	4
.nv.constant0._Z16initRandomStatesP17curandStateXORWOWmi:
	.zero		916


//--------------------- SYMBOLS --------------------------

	.type		.nv.reservedSmem.offset0,@object
	.size		.nv.reservedSmem.offset0,0x4
	.type		.nv.reservedSmem.cap,@object
	.size		.nv.reservedSmem.cap,0x4
